// auto-generated by cutlass_sweep.gemm — config: {"arch": "sm_90", "cluster_m": 2, "cluster_n": 2, "dtype": "fp16", "stages": 5, "tile_k": 64, "tile_m": 128, "tile_n": 128}
#include "cutlass/cutlass.h"
#include "cutlass/gemm/collective/collective_builder.hpp"
#include "cutlass/gemm/device/gemm_universal_adapter.h"
#include "cutlass/gemm/kernel/gemm_universal.hpp"
#include "cutlass/epilogue/collective/collective_builder.hpp"

using ElemA = cutlass::half_t;
using ElemB = cutlass::half_t;
using ElemCD = cutlass::half_t;
using Acc  = float;
using TileShape    = cute::Shape<cute::_128, cute::_128, cute::_64>;
using ClusterShape = cute::Shape<cute::_2, cute::_2, cute::_1>;

using CollectiveEpilogue = typename cutlass::epilogue::collective::CollectiveBuilder<
    cutlass::arch::Sm90, cutlass::arch::OpClassTensorOp,
    TileShape, ClusterShape,
    cutlass::epilogue::collective::EpilogueTileAuto,
    Acc, Acc,
    ElemCD, cutlass::layout::RowMajor, 128 / cutlass::sizeof_bits<ElemCD>::value,
    ElemCD, cutlass::layout::RowMajor, 128 / cutlass::sizeof_bits<ElemCD>::value,
    cutlass::epilogue::collective::EpilogueScheduleAuto
  >::CollectiveOp;

using CollectiveMainloop = typename cutlass::gemm::collective::CollectiveBuilder<
    cutlass::arch::Sm90, cutlass::arch::OpClassTensorOp,
    ElemA, cutlass::layout::RowMajor, 128 / cutlass::sizeof_bits<ElemA>::value,
    ElemB, cutlass::layout::ColumnMajor, 128 / cutlass::sizeof_bits<ElemB>::value,
    Acc,
    TileShape, ClusterShape,
    cutlass::gemm::collective::StageCount<5>,
    cutlass::gemm::collective::KernelScheduleAuto
  >::CollectiveOp;

using GemmKernel = cutlass::gemm::kernel::GemmUniversal<
    cute::Shape<int,int,int,int>,
    CollectiveMainloop,
    CollectiveEpilogue
>;
using Gemm = cutlass::gemm::device::GemmUniversalAdapter<GemmKernel>;

// Force the device kernel symbol into the cubin without needing a host main.
auto* _anchor = &cutlass::device_kernel<GemmKernel>;


// ===== COMPILED SASS (sm_90a) =====

	.target	sm_90a

	.elftype	@"ET_EXEC"


//--------------------- .note.nv.tkinfo           --------------------------
	.section	.note.nv.tkinfo,"",@"SHT_NOTE"
	.sectionflags	@"SHF_NOTE_NV_TKINFO"
	.tkinfo
        /*0018*/ 	.word	0x00000002
        /*0030*/ 	.string	""
        /*0030*/ 	.string	"ptxas"
        /*0030*/ 	.string	"Cuda compilation tools, release 13.0, V13.0.88"
        /*0030*/ 	.string	"Build cuda_13.0.r13.0/compiler.36424714_0"
        /*0030*/ 	.string	"-arch sm_90a -m 64 "



//--------------------- .note.nv.cuinfo           --------------------------
	.section	.note.nv.cuinfo,"",@"SHT_NOTE"
	.sectionflags	@"SHF_NOTE_NV_CUINFO"
        /*0018*/ 	.short	0x0002
        /*001a*/ 	.short	0x005a
        /*001c*/ 	.short	0x0082
	.zero		2


//--------------------- .nv.info                  --------------------------
	.section	.nv.info,"",@"SHT_CUDA_INFO"
	.align	4


	//----- nvinfo : EIATTR_REGCOUNT
	.align		4
        /*0000*/ 	.byte	0x04, 0x2f
        /*0002*/ 	.short	(.L_15 - .L_14)
	.align		4
.L_14:
        /*0004*/ 	.word	index@(_ZN7cutlass13device_kernelINS_4gemm6kernel13GemmUniversalIN4cute5tupleIJiiiiEEENS1_10collective13CollectiveMmaINS1_34MainloopSm90TmaGmmaWarpSpecializedILi5ENS5_IJNS4_1CILi2EEESB_NSA_ILi1EEEEEENS1_35KernelTmaWarpSpecializedCooperativeEEENS5_IJNSA_ILi128EEESG_NSA_ILi64EEEEEENS_6half_tENS5_IJlSC_lEEESJ_SK_NS4_8TiledMMAINS4_8MMA_AtomIJNS4_4SM904GMMA26MMA_64x128x16_F32F16F16_SSILNSO_5MajorE0ELSQ_0ELNSO_7ScaleInE1ELSR_1EEEEEENS4_6LayoutINS5_IJSB_SC_SC_EEENS5_IJSC_NSA_ILi0EEESW_EEEEENS5_IJNS4_10UnderscoreESZ_SZ_EEEEENS4_23SM90_TMA_LOAD_MULTICASTENS4_14ComposedLayoutINS4_7SwizzleILi3ELi4ELi3EEENS4_18smem_ptr_flag_bitsILi16EEENSU_INS5_IJNSA_ILi8EEESH_EEENS5_IJSH_SC_EEEEEEEvNS4_8identityES12_S1C_vS1D_EENS_8epilogue10collective6detail29Sm90TmaWarpSpecializedAdapterINS1G_15DefaultEpilogueISJ_SK_SK_NS1F_6thread17LinearCombinationISJ_Li1EffLNS1K_9ScaleType4KindE0ELNS_15FloatRoundStyleE2ESJ_EENS1_15EpilogueDefaultEEEEEvvEEEEvNT_6ParamsE)
        /*0008*/ 	.word	0x000000a8


	//----- nvinfo : EIATTR_FRAME_SIZE
	.align		4
.L_15:
        /*000c*/ 	.byte	0x04, 0x11
        /*000e*/ 	.short	(.L_17 - .L_16)
	.align		4
.L_16:
        /*0010*/ 	.word	index@(_ZN7cutlass13device_kernelINS_4gemm6kernel13GemmUniversalIN4cute5tupleIJiiiiEEENS1_10collective13CollectiveMmaINS1_34MainloopSm90TmaGmmaWarpSpecializedILi5ENS5_IJNS4_1CILi2EEESB_NSA_ILi1EEEEEENS1_35KernelTmaWarpSpecializedCooperativeEEENS5_IJNSA_ILi128EEESG_NSA_ILi64EEEEEENS_6half_tENS5_IJlSC_lEEESJ_SK_NS4_8TiledMMAINS4_8MMA_AtomIJNS4_4SM904GMMA26MMA_64x128x16_F32F16F16_SSILNSO_5MajorE0ELSQ_0ELNSO_7ScaleInE1ELSR_1EEEEEENS4_6LayoutINS5_IJSB_SC_SC_EEENS5_IJSC_NSA_ILi0EEESW_EEEEENS5_IJNS4_10UnderscoreESZ_SZ_EEEEENS4_23SM90_TMA_LOAD_MULTICASTENS4_14ComposedLayoutINS4_7SwizzleILi3ELi4ELi3EEENS4_18smem_ptr_flag_bitsILi16EEENSU_INS5_IJNSA_ILi8EEESH_EEENS5_IJSH_SC_EEEEEEEvNS4_8identityES12_S1C_vS1D_EENS_8epilogue10collective6detail29Sm90TmaWarpSpecializedAdapterINS1G_15DefaultEpilogueISJ_SK_SK_NS1F_6thread17LinearCombinationISJ_Li1EffLNS1K_9ScaleType4KindE0ELNS_15FloatRoundStyleE2ESJ_EENS1_15EpilogueDefaultEEEEEvvEEEEvNT_6ParamsE)
        /*0014*/ 	.word	0x00000000


	//----- nvinfo : EIATTR_MIN_STACK_SIZE
	.align		4
.L_17:
        /*0018*/ 	.byte	0x04, 0x12
        /*001a*/ 	.short	(.L_19 - .L_18)
	.align		4
.L_18:
        /*001c*/ 	.word	index@(_ZN7cutlass13device_kernelINS_4gemm6kernel13GemmUniversalIN4cute5tupleIJiiiiEEENS1_10collective13CollectiveMmaINS1_34MainloopSm90TmaGmmaWarpSpecializedILi5ENS5_IJNS4_1CILi2EEESB_NSA_ILi1EEEEEENS1_35KernelTmaWarpSpecializedCooperativeEEENS5_IJNSA_ILi128EEESG_NSA_ILi64EEEEEENS_6half_tENS5_IJlSC_lEEESJ_SK_NS4_8TiledMMAINS4_8MMA_AtomIJNS4_4SM904GMMA26MMA_64x128x16_F32F16F16_SSILNSO_5MajorE0ELSQ_0ELNSO_7ScaleInE1ELSR_1EEEEEENS4_6LayoutINS5_IJSB_SC_SC_EEENS5_IJSC_NSA_ILi0EEESW_EEEEENS5_IJNS4_10UnderscoreESZ_SZ_EEEEENS4_23SM90_TMA_LOAD_MULTICASTENS4_14ComposedLayoutINS4_7SwizzleILi3ELi4ELi3EEENS4_18smem_ptr_flag_bitsILi16EEENSU_INS5_IJNSA_ILi8EEESH_EEENS5_IJSH_SC_EEEEEEEvNS4_8identityES12_S1C_vS1D_EENS_8epilogue10collective6detail29Sm90TmaWarpSpecializedAdapterINS1G_15DefaultEpilogueISJ_SK_SK_NS1F_6thread17LinearCombinationISJ_Li1EffLNS1K_9ScaleType4KindE0ELNS_15FloatRoundStyleE2ESJ_EENS1_15EpilogueDefaultEEEEEvvEEEEvNT_6ParamsE)
        /*0020*/ 	.word	0x00000000
.L_19:


//--------------------- .nv.compat                --------------------------
	.section	.nv.compat,"",@"SHT_CUDA_COMPAT_INFO"
	.align	4
        /*0000*/ 	.byte	0x02, 0x09, 0x01, 0x00, 0x02, 0x02, 0x04, 0x00, 0x02, 0x05, 0x05, 0x00, 0x03, 0x07, 0x01, 0x01
        /*0010*/ 	.byte	0x02, 0x03, 0x01, 0x00, 0x02, 0x06, 0x01, 0x00, 0x04, 0x0b, 0x08, 0x00, 0x00, 0x00, 0x00, 0x00
        /*0020*/ 	.byte	0x00, 0x00, 0x00, 0x00


//--------------------- .nv.info._ZN7cutlass13device_kernelINS_4gemm6kernel13GemmUniversalIN4cute5tupleIJiiiiEEENS1_10collective13CollectiveMmaINS1_34MainloopSm90TmaGmmaWarpSpecializedILi5ENS5_IJNS4_1CILi2EEESB_NSA_ILi1EEEEEENS1_35KernelTmaWarpSpecializedCooperativeEEENS5_IJNSA_ILi128EEESG_NSA_ILi64EEEEEENS_6half_tENS5_IJlSC_lEEESJ_SK_NS4_8TiledMMAINS4_8MMA_AtomIJNS4_4SM904GMMA26MMA_64x128x16_F32F16F16_SSILNSO_5MajorE0ELSQ_0ELNSO_7ScaleInE1ELSR_1EEEEEENS4_6LayoutINS5_IJSB_SC_SC_EEENS5_IJSC_NSA_ILi0EEESW_EEEEENS5_IJNS4_10UnderscoreESZ_SZ_EEEEENS4_23SM90_TMA_LOAD_MULTICASTENS4_14ComposedLayoutINS4_7SwizzleILi3ELi4ELi3EEENS4_18smem_ptr_flag_bitsILi16EEENSU_INS5_IJNSA_ILi8EEESH_EEENS5_IJSH_SC_EEEEEEEvNS4_8identityES12_S1C_vS1D_EENS_8epilogue10collective6detail29Sm90TmaWarpSpecializedAdapterINS1G_15DefaultEpilogueISJ_SK_SK_NS1F_6thread17LinearCombinationISJ_Li1EffLNS1K_9ScaleType4KindE0ELNS_15FloatRoundStyleE2ESJ_EENS1_15EpilogueDefaultEEEEEvvEEEEvNT_6ParamsE --------------------------
	.section	.nv.info._ZN7cutlass13device_kernelINS_4gemm6kernel13GemmUniversalIN4cute5tupleIJiiiiEEENS1_10collective13CollectiveMmaINS1_34MainloopSm90TmaGmmaWarpSpecializedILi5ENS5_IJNS4_1CILi2EEESB_NSA_ILi1EEEEEENS1_35KernelTmaWarpSpecializedCooperativeEEENS5_IJNSA_ILi128EEESG_NSA_ILi64EEEEEENS_6half_tENS5_IJlSC_lEEESJ_SK_NS4_8TiledMMAINS4_8MMA_AtomIJNS4_4SM904GMMA26MMA_64x128x16_F32F16F16_SSILNSO_5MajorE0ELSQ_0ELNSO_7ScaleInE1ELSR_1EEEEEENS4_6LayoutINS5_IJSB_SC_SC_EEENS5_IJSC_NSA_ILi0EEESW_EEEEENS5_IJNS4_10UnderscoreESZ_SZ_EEEEENS4_23SM90_TMA_LOAD_MULTICASTENS4_14ComposedLayoutINS4_7SwizzleILi3ELi4ELi3EEENS4_18smem_ptr_flag_bitsILi16EEENSU_INS5_IJNSA_ILi8EEESH_EEENS5_IJSH_SC_EEEEEEEvNS4_8identityES12_S1C_vS1D_EENS_8epilogue10collective6detail29Sm90TmaWarpSpecializedAdapterINS1G_15DefaultEpilogueISJ_SK_SK_NS1F_6thread17LinearCombinationISJ_Li1EffLNS1K_9ScaleType4KindE0ELNS_15FloatRoundStyleE2ESJ_EENS1_15EpilogueDefaultEEEEEvvEEEEvNT_6ParamsE,"",@"SHT_CUDA_INFO"
	.sectionflags	@""
	.align	4


	//----- nvinfo : EIATTR_CUDA_API_VERSION
	.align		4
        /*0000*/ 	.byte	0x04, 0x37
        /*0002*/ 	.short	(.L_21 - .L_20)
.L_20:
        /*0004*/ 	.word	0x00000082


	//----- nvinfo : EIATTR_KPARAM_INFO
	.align		4
.L_21:
        /*0008*/ 	.byte	0x04, 0x17
        /*000a*/ 	.short	(.L_23 - .L_22)
.L_22:
        /*000c*/ 	.word	0x00000000
        /*0010*/ 	.short	0x0000
        /*0012*/ 	.short	0x0070
        /*0014*/ 	.byte	0x00, 0xf0, 0x01, 0x10


	//----- nvinfo : EIATTR_SPARSE_MMA_MASK
	.align		4
.L_23:
        /*0018*/ 	.byte	0x03, 0x50
        /*001a*/ 	.short	0x0000


	//----- nvinfo : EIATTR_MAXREG_COUNT
	.align		4
        /*001c*/ 	.byte	0x03, 0x1b
        /*001e*/ 	.short	0x00a8


	//----- nvinfo : EIATTR_NUM_BARRIERS
	.align		4
        /*0020*/ 	.byte	0x02, 0x4c
        /*0022*/ 	.byte	0x01
	.zero		1


	//----- nvinfo : EIATTR_EXTERNS
	.align		4
        /*0024*/ 	.byte	0x04, 0x0f
        /*0026*/ 	.short	(.L_25 - .L_24)


	//   ....[0]....
	.align		4
.L_24:
        /*0028*/ 	.word	index@(__assertfail)


	//----- nvinfo : EIATTR_MERCURY_ISA_VERSION
	.align		4
.L_25:
        /*002c*/ 	.byte	0x03, 0x5f
        /*002e*/ 	.short	0x0101


	//----- nvinfo : EIATTR_INT_WARP_WIDE_INSTR_OFFSETS
	.align		4
        /*0030*/ 	.byte	0x04, 0x31
        /*0032*/ 	.short	(.L_27 - .L_26)


	//   ....[0]....
.L_26:
        /*0034*/ 	.word	0x000004a0


	//   ....[1]....
        /*0038*/ 	.word	0x000004d0


	//   ....[2]....
        /*003c*/ 	.word	0x00000670


	//   ....[3]....
        /*0040*/ 	.word	0x00001f20


	//----- nvinfo : EIATTR_COOP_GROUP_MASK_REGIDS
	.align		4
.L_27:
        /*0044*/ 	.byte	0x04, 0x29
        /*0046*/ 	.short	(.L_29 - .L_28)


	//   ....[0]....
.L_28:
        /*0048*/ 	.word	0xffffffff


	//   ....[1]....
        /*004c*/ 	.word	0xffffffff


	//   ....[2]....
        /*0050*/ 	.word	0xffffffff


	//   ....[3]....
        /*0054*/ 	.word	0xffffffff


	//   ....[4]....
        /*0058*/ 	.word	0xffffffff


	//   ....[5]....
        /*005c*/ 	.word	0xffffffff


	//----- nvinfo : EIATTR_COOP_GROUP_INSTR_OFFSETS
	.align		4
.L_29:
        /*0060*/ 	.byte	0x04, 0x28
        /*0062*/ 	.short	(.L_31 - .L_30)


	//   ....[0]....
.L_30:
        /*0064*/ 	.word	0x00000060


	//   ....[1]....
        /*0068*/ 	.word	0x00000070


	//   ....[2]....
        /*006c*/ 	.word	0x00000130


	//   ....[3]....
        /*0070*/ 	.word	0x000002f0


	//   ....[4]....
        /*0074*/ 	.word	0x00000820


	//   ....[5]....
        /*0078*/ 	.word	0x000014a0


	//----- nvinfo : EIATTR_REG_RECONFIG
	.align		4
.L_31:
        /*007c*/ 	.byte	0x01, 0x54
	.zero		2


	//----- nvinfo : EIATTR_SYSCALL_OFFSETS
	.align		4
        /*0080*/ 	.byte	0x04, 0x46
        /*0082*/ 	.short	(.L_33 - .L_32)


	//   ....[0]....
.L_32:
        /*0084*/ 	.word	0x00001690


	//----- nvinfo : EIATTR_MBARRIER_INSTR_OFFSETS
	.align		4
.L_33:
        /*0088*/ 	.byte	0x04, 0x39
        /*008a*/ 	.short	(.L_35 - .L_34)


	//   ....[0]....
.L_34:
        /*008c*/ 	.word	0x00000230
        /*0090*/ 	.word	0x000000ff
        /*0094*/ 	.word	0x00000000
        /*0098*/ 	.short	0x0100
        /*009a*/ 	.byte	0x08
	.zero		1


	//   ....[1]....
        /*009c*/ 	.word	0x00000240
        /*00a0*/ 	.word	0x000000ff
        /*00a4*/ 	.word	0x00000028
        /*00a8*/ 	.short	0x0100
        /*00aa*/ 	.byte	0x08
	.zero		1


	//   ....[2]....
        /*00ac*/ 	.word	0x00000250
        /*00b0*/ 	.word	0x000000ff
        /*00b4*/ 	.word	0x00000008
        /*00b8*/ 	.short	0x0100
        /*00ba*/ 	.byte	0x08
	.zero		1


	//   ....[3]....
        /*00bc*/ 	.word	0x00000260
        /*00c0*/ 	.word	0x000000ff
        /*00c4*/ 	.word	0x00000030
        /*00c8*/ 	.short	0x0100
        /*00ca*/ 	.byte	0x08
	.zero		1


	//   ....[4]....
        /*00cc*/ 	.word	0x00000270
        /*00d0*/ 	.word	0x000000ff
        /*00d4*/ 	.word	0x00000010
        /*00d8*/ 	.short	0x0100
        /*00da*/ 	.byte	0x08
	.zero		1


	//   ....[5]....
        /*00dc*/ 	.word	0x00000280
        /*00e0*/ 	.word	0x000000ff
        /*00e4*/ 	.word	0x00000038
        /*00e8*/ 	.short	0x0100
        /*00ea*/ 	.byte	0x08
	.zero		1


	//   ....[6]....
        /*00ec*/ 	.word	0x00000290
        /*00f0*/ 	.word	0x000000ff
        /*00f4*/ 	.word	0x00000018
        /*00f8*/ 	.short	0x0100
        /*00fa*/ 	.byte	0x08
	.zero		1


	//   ....[7]....
        /*00fc*/ 	.word	0x000002a0
        /*0100*/ 	.word	0x000000ff
        /*0104*/ 	.word	0x00000040
        /*0108*/ 	.short	0x0100
        /*010a*/ 	.byte	0x08
	.zero		1


	//   ....[8]....
        /*010c*/ 	.word	0x000002b0
        /*0110*/ 	.word	0x000000ff
        /*0114*/ 	.word	0x00000020
        /*0118*/ 	.short	0x0100
        /*011a*/ 	.byte	0x08
	.zero		1


	//   ....[9]....
        /*011c*/ 	.word	0x000002c0
        /*0120*/ 	.word	0x000000ff
        /*0124*/ 	.word	0x00000048
        /*0128*/ 	.short	0x0100
        /*012a*/ 	.byte	0x08
	.zero		1


	//   ....[10]....
        /*012c*/ 	.word	0x00000700
        /*0130*/ 	.word	0x000000ff
        /*0134*/ 	.word	0x00000060
        /*0138*/ 	.short	0x0100
        /*013a*/ 	.byte	0x06
	.zero		1


	//   ....[11]....
        /*013c*/ 	.word	0x000007a0
        /*0140*/ 	.word	0x000000ff
        /*0144*/ 	.word	0x00000068
        /*0148*/ 	.short	0x0100
        /*014a*/ 	.byte	0x06
	.zero		1


	//   ....[12]....
        /*014c*/ 	.word	0x00001750
        /*0150*/ 	.word	0x00000003
        /*0154*/ 	.word	0x00000000
        /*0158*/ 	.short	0x010a
        /*015a*/ 	.byte	0x3f
	.zero		1


	//   ....[13]....
        /*015c*/ 	.word	0x000017b0
        /*0160*/ 	.word	0x00000003
        /*0164*/ 	.word	0x00000000
        /*0168*/ 	.short	0x010a
        /*016a*/ 	.byte	0x3f
	.zero		1


	//   ....[14]....
        /*016c*/ 	.word	0x00001b30
        /*0170*/ 	.word	0x00000005
        /*0174*/ 	.word	0x00000000
        /*0178*/ 	.short	0x010a
        /*017a*/ 	.byte	0x3f
	.zero		1


	//   ....[15]....
        /*017c*/ 	.word	0x00001b70
        /*0180*/ 	.word	0x00000005
        /*0184*/ 	.word	0x00000000
        /*0188*/ 	.short	0x010a
        /*018a*/ 	.byte	0x3f
	.zero		1


	//   ....[16]....
        /*018c*/ 	.word	0x00001dd0
        /*0190*/ 	.word	0x00000004
        /*0194*/ 	.word	0x00000000
        /*0198*/ 	.short	0x0101
        /*019a*/ 	.byte	0x3f
	.zero		1


	//   ....[17]....
        /*019c*/ 	.word	0x00001fc0
        /*01a0*/ 	.word	0x00000000
        /*01a4*/ 	.word	0x00000000
        /*01a8*/ 	.short	0x0101
        /*01aa*/ 	.byte	0x3f
	.zero		1


	//   ....[18]....
        /*01ac*/ 	.word	0x000071b0
        /*01b0*/ 	.word	0x00000015
        /*01b4*/ 	.word	0x00000028
        /*01b8*/ 	.short	0x010a
        /*01ba*/ 	.byte	0x3f
	.zero		1


	//   ....[19]....
        /*01bc*/ 	.word	0x00007580
        /*01c0*/ 	.word	0x00000006
        /*01c4*/ 	.word	0x00000068
        /*01c8*/ 	.short	0x0101
        /*01ca*/ 	.byte	0x3f
	.zero		1


	//   ....[20]....
        /*01cc*/ 	.word	0x00007cb0
        /*01d0*/ 	.word	0x00000007
        /*01d4*/ 	.word	0x00000000
        /*01d8*/ 	.short	0x010a
        /*01da*/ 	.byte	0x3f
	.zero		1


	//   ....[21]....
        /*01dc*/ 	.word	0x00007d30
        /*01e0*/ 	.word	0x00000008
        /*01e4*/ 	.word	0x00000000
        /*01e8*/ 	.short	0x010a
        /*01ea*/ 	.byte	0x3f
	.zero		1


	//   ....[22]....
        /*01ec*/ 	.word	0x00007dc0
        /*01f0*/ 	.word	0x00000009
        /*01f4*/ 	.word	0x00000000
        /*01f8*/ 	.short	0x010a
        /*01fa*/ 	.byte	0x3f
	.zero		1


	//   ....[23]....
        /*01fc*/ 	.word	0x00007e50
        /*0200*/ 	.word	0x00000006
        /*0204*/ 	.word	0x00000000
        /*0208*/ 	.short	0x010a
        /*020a*/ 	.byte	0x3f
	.zero		1


	//   ....[24]....
        /*020c*/ 	.word	0x00007ee0
        /*0210*/ 	.word	0x00000003
        /*0214*/ 	.word	0x00000000
        /*0218*/ 	.short	0x010a
        /*021a*/ 	.byte	0x3f
	.zero		1


	//   ....[25]....
        /*021c*/ 	.word	0x00007f40
        /*0220*/ 	.word	0x00000003
        /*0224*/ 	.word	0x00000000
        /*0228*/ 	.short	0x010a
        /*022a*/ 	.byte	0x3f
	.zero		1


	//   ....[26]....
        /*022c*/ 	.word	0x00007f90
        /*0230*/ 	.word	0x00000005
        /*0234*/ 	.word	0x00000000
        /*0238*/ 	.short	0x010a
        /*023a*/ 	.byte	0x3f
	.zero		1


	//   ....[27]....
        /*023c*/ 	.word	0x00008060
        /*0240*/ 	.word	0x00000015
        /*0244*/ 	.word	0x00000028
        /*0248*/ 	.short	0x010a
        /*024a*/ 	.byte	0x3f
	.zero		1


	//   ....[28]....
        /*024c*/ 	.word	0x00008130
        /*0250*/ 	.word	0x00000007
        /*0254*/ 	.word	0x00000000
        /*0258*/ 	.short	0x010a
        /*025a*/ 	.byte	0x3f
	.zero		1


	//   ....[29]....
        /*025c*/ 	.word	0x00008180
        /*0260*/ 	.word	0x00000008
        /*0264*/ 	.word	0x00000000
        /*0268*/ 	.short	0x010a
        /*026a*/ 	.byte	0x3f
	.zero		1


	//   ....[30]....
        /*026c*/ 	.word	0x000081d0
        /*0270*/ 	.word	0x00000009
        /*0274*/ 	.word	0x00000000
        /*0278*/ 	.short	0x010a
        /*027a*/ 	.byte	0x3f
	.zero		1


	//   ....[31]....
        /*027c*/ 	.word	0x00008220
        /*0280*/ 	.word	0x00000006
        /*0284*/ 	.word	0x00000000
        /*0288*/ 	.short	0x010a
        /*028a*/ 	.byte	0x3f
	.zero		1


	//----- nvinfo : EIATTR_NUM_MBARRIERS
	.align		4
.L_35:
        /*028c*/ 	.byte	0x03, 0x38
        /*028e*/ 	.short	0x000c


	//----- nvinfo : EIATTR_EXIT_INSTR_OFFSETS
	.align		4
        /*0290*/ 	.byte	0x04, 0x1c
        /*0292*/ 	.short	(.L_37 - .L_36)


	//   ....[0]....
.L_36:
        /*0294*/ 	.word	0x000009f0


	//   ....[1]....
        /*0298*/ 	.word	0x00001200


	//   ....[2]....
        /*029c*/ 	.word	0x00006870


	//   ....[3]....
        /*02a0*/ 	.word	0x00006dd0


	//   ....[4]....
        /*02a4*/ 	.word	0x00007f30


	//----- nvinfo : EIATTR_MAX_THREADS
	.align		4
.L_37:
        /*02a8*/ 	.byte	0x04, 0x05
        /*02aa*/ 	.short	(.L_39 - .L_38)
.L_38:
        /*02ac*/ 	.word	0x00000180
        /*02b0*/ 	.word	0x00000001
        /*02b4*/ 	.word	0x00000001


	//----- nvinfo : EIATTR_CRS_STACK_SIZE
	.align		4
.L_39:
        /*02b8*/ 	.byte	0x04, 0x1e
        /*02ba*/ 	.short	(.L_41 - .L_40)
.L_40:
        /*02bc*/ 	.word	0x00000000


	//----- nvinfo : EIATTR_CBANK_PARAM_SIZE
	.align		4
.L_41:
        /*02c0*/ 	.byte	0x03, 0x19
        /*02c2*/ 	.short	0x0470


	//----- nvinfo : EIATTR_PARAM_CBANK
	.align		4
        /*02c4*/ 	.byte	0x04, 0x0a
        /*02c6*/ 	.short	(.L_43 - .L_42)
	.align		4
.L_42:
        /*02c8*/ 	.word	index@(.nv.constant0._ZN7cutlass13device_kernelINS_4gemm6kernel13GemmUniversalIN4cute5tupleIJiiiiEEENS1_10collective13CollectiveMmaINS1_34MainloopSm90TmaGmmaWarpSpecializedILi5ENS5_IJNS4_1CILi2EEESB_NSA_ILi1EEEEEENS1_35KernelTmaWarpSpecializedCooperativeEEENS5_IJNSA_ILi128EEESG_NSA_ILi64EEEEEENS_6half_tENS5_IJlSC_lEEESJ_SK_NS4_8TiledMMAINS4_8MMA_AtomIJNS4_4SM904GMMA26MMA_64x128x16_F32F16F16_SSILNSO_5MajorE0ELSQ_0ELNSO_7ScaleInE1ELSR_1EEEEEENS4_6LayoutINS5_IJSB_SC_SC_EEENS5_IJSC_NSA_ILi0EEESW_EEEEENS5_IJNS4_10UnderscoreESZ_SZ_EEEEENS4_23SM90_TMA_LOAD_MULTICASTENS4_14ComposedLayoutINS4_7SwizzleILi3ELi4ELi3EEENS4_18smem_ptr_flag_bitsILi16EEENSU_INS5_IJNSA_ILi8EEESH_EEENS5_IJSH_SC_EEEEEEEvNS4_8identityES12_S1C_vS1D_EENS_8epilogue10collective6detail29Sm90TmaWarpSpecializedAdapterINS1G_15DefaultEpilogueISJ_SK_SK_NS1F_6thread17LinearCombinationISJ_Li1EffLNS1K_9ScaleType4KindE0ELNS_15FloatRoundStyleE2ESJ_EENS1_15EpilogueDefaultEEEEEvvEEEEvNT_6ParamsE)
        /*02cc*/ 	.short	0x0210
        /*02ce*/ 	.short	0x0470


	//----- nvinfo : EIATTR_SW_WAR
	.align		4
.L_43:
        /*02d0*/ 	.byte	0x04, 0x36
        /*02d2*/ 	.short	(.L_45 - .L_44)
.L_44:
        /*02d4*/ 	.word	0x00000008
.L_45:


//--------------------- .nv.callgraph             --------------------------
	.section	.nv.callgraph,"",@"SHT_CUDA_CALLGRAPH"
	.align	4
	.sectionentsize	8
	.align		4
        /*0000*/ 	.word	0x00000000
	.align		4
        /*0004*/ 	.word	0xffffffff
	.align		4
        /*0008*/ 	.word	index@(_ZN7cutlass13device_kernelINS_4gemm6kernel13GemmUniversalIN4cute5tupleIJiiiiEEENS1_10collective13CollectiveMmaINS1_34MainloopSm90TmaGmmaWarpSpecializedILi5ENS5_IJNS4_1CILi2EEESB_NSA_ILi1EEEEEENS1_35KernelTmaWarpSpecializedCooperativeEEENS5_IJNSA_ILi128EEESG_NSA_ILi64EEEEEENS_6half_tENS5_IJlSC_lEEESJ_SK_NS4_8TiledMMAINS4_8MMA_AtomIJNS4_4SM904GMMA26MMA_64x128x16_F32F16F16_SSILNSO_5MajorE0ELSQ_0ELNSO_7ScaleInE1ELSR_1EEEEEENS4_6LayoutINS5_IJSB_SC_SC_EEENS5_IJSC_NSA_ILi0EEESW_EEEEENS5_IJNS4_10UnderscoreESZ_SZ_EEEEENS4_23SM90_TMA_LOAD_MULTICASTENS4_14ComposedLayoutINS4_7SwizzleILi3ELi4ELi3EEENS4_18smem_ptr_flag_bitsILi16EEENSU_INS5_IJNSA_ILi8EEESH_EEENS5_IJSH_SC_EEEEEEEvNS4_8identityES12_S1C_vS1D_EENS_8epilogue10collective6detail29Sm90TmaWarpSpecializedAdapterINS1G_15DefaultEpilogueISJ_SK_SK_NS1F_6thread17LinearCombinationISJ_Li1EffLNS1K_9ScaleType4KindE0ELNS_15FloatRoundStyleE2ESJ_EENS1_15EpilogueDefaultEEEEEvvEEEEvNT_6ParamsE)
	.align		4
        /*000c*/ 	.word	index@(__assertfail)
	.align		4
        /*0010*/ 	.word	0x00000000
	.align		4
        /*0014*/ 	.word	0xfffffffe
	.align		4
        /*0018*/ 	.word	0x00000000
	.align		4
        /*001c*/ 	.word	0xfffffffd
	.align		4
        /*0020*/ 	.word	0x00000000
	.align		4
        /*0024*/ 	.word	0xfffffffc


//--------------------- .nv.constant4             --------------------------
	.section	.nv.constant4,"a",@progbits
	.align	8
	.align		8
.nv.constant4:
        /*0000*/ 	.dword	__assertfail
	.align		8
        /*0008*/ 	.dword	__unnamed_1
	.align		8
        /*0010*/ 	.dword	_ZN39_INTERNAL_d34ac5cc_4_k_cu_ec625409_39424cuda3std3__45__cpo5beginE
	.align		8
        /*0018*/ 	.dword	_ZN39_INTERNAL_d34ac5cc_4_k_cu_ec625409_39424cuda3std3__45__cpo3endE
	.align		8
        /*0020*/ 	.dword	_ZN39_INTERNAL_d34ac5cc_4_k_cu_ec625409_39424cuda3std3__45__cpo6cbeginE
	.align		8
        /*0028*/ 	.dword	_ZN39_INTERNAL_d34ac5cc_4_k_cu_ec625409_39424cuda3std3__45__cpo4cendE
	.align		8
        /*0030*/ 	.dword	_ZN39_INTERNAL_d34ac5cc_4_k_cu_ec625409_39424cuda3std3__441_GLOBAL__N__d34ac5cc_4_k_cu_ec625409_39426ignoreE
	.align		8
        /*0038*/ 	.dword	_ZN39_INTERNAL_d34ac5cc_4_k_cu_ec625409_39424cuda3std3__419piecewise_constructE
	.align		8
        /*0040*/ 	.dword	_ZN39_INTERNAL_d34ac5cc_4_k_cu_ec625409_39424cuda3std3__48in_placeE
	.align		8
        /*0048*/ 	.dword	_ZN39_INTERNAL_d34ac5cc_4_k_cu_ec625409_39424cuda3std6ranges3__45__cpo4swapE
	.align		8
        /*0050*/ 	.dword	_ZN39_INTERNAL_d34ac5cc_4_k_cu_ec625409_39424cuda3std6ranges3__45__cpo9iter_moveE
	.align		8
        /*0058*/ 	.dword	_ZN39_INTERNAL_d34ac5cc_4_k_cu_ec625409_39424cute7productE
	.align		8
        /*0060*/ 	.dword	_ZN39_INTERNAL_d34ac5cc_4_k_cu_ec625409_39424cute1_E
	.align		8
        /*0068*/ 	.dword	$str$22
	.align		8
        /*0070*/ 	.dword	$str$23


//--------------------- .text._ZN7cutlass13device_kernelINS_4gemm6kernel13GemmUniversalIN4cute5tupleIJiiiiEEENS1_10collective13CollectiveMmaINS1_34MainloopSm90TmaGmmaWarpSpecializedILi5ENS5_IJNS4_1CILi2EEESB_NSA_ILi1EEEEEENS1_35KernelTmaWarpSpecializedCooperativeEEENS5_IJNSA_ILi128EEESG_NSA_ILi64EEEEEENS_6half_tENS5_IJlSC_lEEESJ_SK_NS4_8TiledMMAINS4_8MMA_AtomIJNS4_4SM904GMMA26MMA_64x128x16_F32F16F16_SSILNSO_5MajorE0ELSQ_0ELNSO_7ScaleInE1ELSR_1EEEEEENS4_6LayoutINS5_IJSB_SC_SC_EEENS5_IJSC_NSA_ILi0EEESW_EEEEENS5_IJNS4_10UnderscoreESZ_SZ_EEEEENS4_23SM90_TMA_LOAD_MULTICASTENS4_14ComposedLayoutINS4_7SwizzleILi3ELi4ELi3EEENS4_18smem_ptr_flag_bitsILi16EEENSU_INS5_IJNSA_ILi8EEESH_EEENS5_IJSH_SC_EEEEEEEvNS4_8identityES12_S1C_vS1D_EENS_8epilogue10collective6detail29Sm90TmaWarpSpecializedAdapterINS1G_15DefaultEpilogueISJ_SK_SK_NS1F_6thread17LinearCombinationISJ_Li1EffLNS1K_9ScaleType4KindE0ELNS_15FloatRoundStyleE2ESJ_EENS1_15EpilogueDefaultEEEEEvvEEEEvNT_6ParamsE --------------------------
	.section	.text._ZN7cutlass13device_kernelINS_4gemm6kernel13GemmUniversalIN4cute5tupleIJiiiiEEENS1_10collective13CollectiveMmaINS1_34MainloopSm90TmaGmmaWarpSpecializedILi5ENS5_IJNS4_1CILi2EEESB_NSA_ILi1EEEEEENS1_35KernelTmaWarpSpecializedCooperativeEEENS5_IJNSA_ILi128EEESG_NSA_ILi64EEEEEENS_6half_tENS5_IJlSC_lEEESJ_SK_NS4_8TiledMMAINS4_8MMA_AtomIJNS4_4SM904GMMA26MMA_64x128x16_F32F16F16_SSILNSO_5MajorE0ELSQ_0ELNSO_7ScaleInE1ELSR_1EEEEEENS4_6LayoutINS5_IJSB_SC_SC_EEENS5_IJSC_NSA_ILi0EEESW_EEEEENS5_IJNS4_10UnderscoreESZ_SZ_EEEEENS4_23SM90_TMA_LOAD_MULTICASTENS4_14ComposedLayoutINS4_7SwizzleILi3ELi4ELi3EEENS4_18smem_ptr_flag_bitsILi16EEENSU_INS5_IJNSA_ILi8EEESH_EEENS5_IJSH_SC_EEEEEEEvNS4_8identityES12_S1C_vS1D_EENS_8epilogue10collective6detail29Sm90TmaWarpSpecializedAdapterINS1G_15DefaultEpilogueISJ_SK_SK_NS1F_6thread17LinearCombinationISJ_Li1EffLNS1K_9ScaleType4KindE0ELNS_15FloatRoundStyleE2ESJ_EENS1_15EpilogueDefaultEEEEEvvEEEEvNT_6ParamsE,"ax",@progbits
	.align	128
.text._ZN7cutlass13device_kernelINS_4gemm6kernel13GemmUniversalIN4cute5tupleIJiiiiEEENS1_10collective13CollectiveMmaINS1_34MainloopSm90TmaGmmaWarpSpecializedILi5ENS5_IJNS4_1CILi2EEESB_NSA_ILi1EEEEEENS1_35KernelTmaWarpSpecializedCooperativeEEENS5_IJNSA_ILi128EEESG_NSA_ILi64EEEEEENS_6half_tENS5_IJlSC_lEEESJ_SK_NS4_8TiledMMAINS4_8MMA_AtomIJNS4_4SM904GMMA26MMA_64x128x16_F32F16F16_SSILNSO_5MajorE0ELSQ_0ELNSO_7ScaleInE1ELSR_1EEEEEENS4_6LayoutINS5_IJSB_SC_SC_EEENS5_IJSC_NSA_ILi0EEESW_EEEEENS5_IJNS4_10UnderscoreESZ_SZ_EEEEENS4_23SM90_TMA_LOAD_MULTICASTENS4_14ComposedLayoutINS4_7SwizzleILi3ELi4ELi3EEENS4_18smem_ptr_flag_bitsILi16EEENSU_INS5_IJNSA_ILi8EEESH_EEENS5_IJSH_SC_EEEEEEEvNS4_8identityES12_S1C_vS1D_EENS_8epilogue10collective6detail29Sm90TmaWarpSpecializedAdapterINS1G_15DefaultEpilogueISJ_SK_SK_NS1F_6thread17LinearCombinationISJ_Li1EffLNS1K_9ScaleType4KindE0ELNS_15FloatRoundStyleE2ESJ_EENS1_15EpilogueDefaultEEEEEvvEEEEvNT_6ParamsE:
        .type           _ZN7cutlass13device_kernelINS_4gemm6kernel13GemmUniversalIN4cute5tupleIJiiiiEEENS1_10collective13CollectiveMmaINS1_34MainloopSm90TmaGmmaWarpSpecializedILi5ENS5_IJNS4_1CILi2EEESB_NSA_ILi1EEEEEENS1_35KernelTmaWarpSpecializedCooperativeEEENS5_IJNSA_ILi128EEESG_NSA_ILi64EEEEEENS_6half_tENS5_IJlSC_lEEESJ_SK_NS4_8TiledMMAINS4_8MMA_AtomIJNS4_4SM904GMMA26MMA_64x128x16_F32F16F16_SSILNSO_5MajorE0ELSQ_0ELNSO_7ScaleInE1ELSR_1EEEEEENS4_6LayoutINS5_IJSB_SC_SC_EEENS5_IJSC_NSA_ILi0EEESW_EEEEENS5_IJNS4_10UnderscoreESZ_SZ_EEEEENS4_23SM90_TMA_LOAD_MULTICASTENS4_14ComposedLayoutINS4_7SwizzleILi3ELi4ELi3EEENS4_18smem_ptr_flag_bitsILi16EEENSU_INS5_IJNSA_ILi8EEESH_EEENS5_IJSH_SC_EEEEEEEvNS4_8identityES12_S1C_vS1D_EENS_8epilogue10collective6detail29Sm90TmaWarpSpecializedAdapterINS1G_15DefaultEpilogueISJ_SK_SK_NS1F_6thread17LinearCombinationISJ_Li1EffLNS1K_9ScaleType4KindE0ELNS_15FloatRoundStyleE2ESJ_EENS1_15EpilogueDefaultEEEEEvvEEEEvNT_6ParamsE,@function
        .size           _ZN7cutlass13device_kernelINS_4gemm6kernel13GemmUniversalIN4cute5tupleIJiiiiEEENS1_10collective13CollectiveMmaINS1_34MainloopSm90TmaGmmaWarpSpecializedILi5ENS5_IJNS4_1CILi2EEESB_NSA_ILi1EEEEEENS1_35KernelTmaWarpSpecializedCooperativeEEENS5_IJNSA_ILi128EEESG_NSA_ILi64EEEEEENS_6half_tENS5_IJlSC_lEEESJ_SK_NS4_8TiledMMAINS4_8MMA_AtomIJNS4_4SM904GMMA26MMA_64x128x16_F32F16F16_SSILNSO_5MajorE0ELSQ_0ELNSO_7ScaleInE1ELSR_1EEEEEENS4_6LayoutINS5_IJSB_SC_SC_EEENS5_IJSC_NSA_ILi0EEESW_EEEEENS5_IJNS4_10UnderscoreESZ_SZ_EEEEENS4_23SM90_TMA_LOAD_MULTICASTENS4_14ComposedLayoutINS4_7SwizzleILi3ELi4ELi3EEENS4_18smem_ptr_flag_bitsILi16EEENSU_INS5_IJNSA_ILi8EEESH_EEENS5_IJSH_SC_EEEEEEEvNS4_8identityES12_S1C_vS1D_EENS_8epilogue10collective6detail29Sm90TmaWarpSpecializedAdapterINS1G_15DefaultEpilogueISJ_SK_SK_NS1F_6thread17LinearCombinationISJ_Li1EffLNS1K_9ScaleType4KindE0ELNS_15FloatRoundStyleE2ESJ_EENS1_15EpilogueDefaultEEEEEvvEEEEvNT_6ParamsE,(.L_x_199 - _ZN7cutlass13device_kernelINS_4gemm6kernel13GemmUniversalIN4cute5tupleIJiiiiEEENS1_10collective13CollectiveMmaINS1_34MainloopSm90TmaGmmaWarpSpecializedILi5ENS5_IJNS4_1CILi2EEESB_NSA_ILi1EEEEEENS1_35KernelTmaWarpSpecializedCooperativeEEENS5_IJNSA_ILi128EEESG_NSA_ILi64EEEEEENS_6half_tENS5_IJlSC_lEEESJ_SK_NS4_8TiledMMAINS4_8MMA_AtomIJNS4_4SM904GMMA26MMA_64x128x16_F32F16F16_SSILNSO_5MajorE0ELSQ_0ELNSO_7ScaleInE1ELSR_1EEEEEENS4_6LayoutINS5_IJSB_SC_SC_EEENS5_IJSC_NSA_ILi0EEESW_EEEEENS5_IJNS4_10UnderscoreESZ_SZ_EEEEENS4_23SM90_TMA_LOAD_MULTICASTENS4_14ComposedLayoutINS4_7SwizzleILi3ELi4ELi3EEENS4_18smem_ptr_flag_bitsILi16EEENSU_INS5_IJNSA_ILi8EEESH_EEENS5_IJSH_SC_EEEEEEEvNS4_8identityES12_S1C_vS1D_EENS_8epilogue10collective6detail29Sm90TmaWarpSpecializedAdapterINS1G_15DefaultEpilogueISJ_SK_SK_NS1F_6thread17LinearCombinationISJ_Li1EffLNS1K_9ScaleType4KindE0ELNS_15FloatRoundStyleE2ESJ_EENS1_15EpilogueDefaultEEEEEvvEEEEvNT_6ParamsE)
        .other          _ZN7cutlass13device_kernelINS_4gemm6kernel13GemmUniversalIN4cute5tupleIJiiiiEEENS1_10collective13CollectiveMmaINS1_34MainloopSm90TmaGmmaWarpSpecializedILi5ENS5_IJNS4_1CILi2EEESB_NSA_ILi1EEEEEENS1_35KernelTmaWarpSpecializedCooperativeEEENS5_IJNSA_ILi128EEESG_NSA_ILi64EEEEEENS_6half_tENS5_IJlSC_lEEESJ_SK_NS4_8TiledMMAINS4_8MMA_AtomIJNS4_4SM904GMMA26MMA_64x128x16_F32F16F16_SSILNSO_5MajorE0ELSQ_0ELNSO_7ScaleInE1ELSR_1EEEEEENS4_6LayoutINS5_IJSB_SC_SC_EEENS5_IJSC_NSA_ILi0EEESW_EEEEENS5_IJNS4_10UnderscoreESZ_SZ_EEEEENS4_23SM90_TMA_LOAD_MULTICASTENS4_14ComposedLayoutINS4_7SwizzleILi3ELi4ELi3EEENS4_18smem_ptr_flag_bitsILi16EEENSU_INS5_IJNSA_ILi8EEESH_EEENS5_IJSH_SC_EEEEEEEvNS4_8identityES12_S1C_vS1D_EENS_8epilogue10collective6detail29Sm90TmaWarpSpecializedAdapterINS1G_15DefaultEpilogueISJ_SK_SK_NS1F_6thread17LinearCombinationISJ_Li1EffLNS1K_9ScaleType4KindE0ELNS_15FloatRoundStyleE2ESJ_EENS1_15EpilogueDefaultEEEEEvvEEEEvNT_6ParamsE,@"STO_CUDA_ENTRY STV_DEFAULT"
_ZN7cutlass13device_kernelINS_4gemm6kernel13GemmUniversalIN4cute5tupleIJiiiiEEENS1_10collective13CollectiveMmaINS1_34MainloopSm90TmaGmmaWarpSpecializedILi5ENS5_IJNS4_1CILi2EEESB_NSA_ILi1EEEEEENS1_35KernelTmaWarpSpecializedCooperativeEEENS5_IJNSA_ILi128EEESG_NSA_ILi64EEEEEENS_6half_tENS5_IJlSC_lEEESJ_SK_NS4_8TiledMMAINS4_8MMA_AtomIJNS4_4SM904GMMA26MMA_64x128x16_F32F16F16_SSILNSO_5MajorE0ELSQ_0ELNSO_7ScaleInE1ELSR_1EEEEEENS4_6LayoutINS5_IJSB_SC_SC_EEENS5_IJSC_NSA_ILi0EEESW_EEEEENS5_IJNS4_10UnderscoreESZ_SZ_EEEEENS4_23SM90_TMA_LOAD_MULTICASTENS4_14ComposedLayoutINS4_7SwizzleILi3ELi4ELi3EEENS4_18smem_ptr_flag_bitsILi16EEENSU_INS5_IJNSA_ILi8EEESH_EEENS5_IJSH_SC_EEEEEEEvNS4_8identityES12_S1C_vS1D_EENS_8epilogue10collective6detail29Sm90TmaWarpSpecializedAdapterINS1G_15DefaultEpilogueISJ_SK_SK_NS1F_6thread17LinearCombinationISJ_Li1EffLNS1K_9ScaleType4KindE0ELNS_15FloatRoundStyleE2ESJ_EENS1_15EpilogueDefaultEEEEEvvEEEEvNT_6ParamsE:
[----:B------:R-:W0:Y:S01]  /*0000*/  LDC R1, c[0x0][0x28] ;  /* 0x00000a00ff017b82 */ /* 0x000e220000000800 */
[----:B------:R-:W1:Y:S01]  /*0010*/  S2R R95, SR_TID.X ;  /* 0x00000000005f7919 */ /* 0x000e620000002100 */
[----:B------:R-:W-:Y:S01]  /*0020*/  ELECT P0, URZ, PT ;  /* 0x00000000003f782f */ /* 0x000fe20003800000 */
[----:B------:R-:W-:Y:S01]  /*0030*/  BSSY B0, `(.L_x_0) ;  /* 0x000000f000007945 */ /* 0x000fe20003800000 */
[--C-:B-1----:R-:W-:Y:S02]  /*0040*/  SHF.R.U32.HI R0, RZ, 0x5, R95.reuse ;  /* 0x00000005ff007819 */ /* 0x102fe4000001165f */
[----:B------:R-:W-:-:S03]  /*0050*/  SHF.R.U32.HI R7, RZ, 0x7, R95 ;  /* 0x00000007ff077819 */ /* 0x000fc6000001165f */
[----:B------:R-:W1:Y:S04]  /*0060*/  SHFL.IDX PT, R3, R0, RZ, 0x1f ;  /* 0x00001fff00037589 */ /* 0x000e6800000e0000 */
[----:B------:R2:W3:Y:S01]  /*0070*/  SHFL.IDX PT, R2, R7, RZ, 0x1f ;  /* 0x00001fff07027589 */ /* 0x0004e200000e0000 */
[----:B-1----:R-:W-:-:S13]  /*0080*/  ISETP.NE.OR P0, PT, R3, RZ, !P0 ;  /* 0x000000ff0300720c */ /* 0x002fda0004705670 */
[----:B0-23--:R-:W-:Y:S05]  /*0090*/  @P0 BRA `(.L_x_1) ;  /* 0x0000000000200947 */ /* 0x00dfea0003800000 */
[----:B------:R-:W-:Y:S02]  /*00a0*/  ULDC.64 UR4, c[0x0][0x198] ;  /* 0x0000660000047ab9 */ /* 0x000fe40000000a00 */
[----:B------:R-:W-:Y:S02]  /*00b0*/  UIADD3 UR6, UP0, UR4, 0xf0, URZ ;  /* 0x000000f004067890 */ /* 0x000fe4000ff1e03f */
[----:B------:R-:W-:Y:S02]  /*00c0*/  UIADD3 UR4, UP1, UR4, 0x1f0, URZ ;  /* 0x000001f004047890 */ /* 0x000fe4000ff3e03f */
[----:B------:R-:W-:Y:S02]  /*00d0*/  UIADD3.X UR7, URZ, UR5, URZ, UP0, !UPT ;  /* 0x000000053f077290 */ /* 0x000fe400087fe43f */
[----:B------:R-:W-:-:S07]  /*00e0*/  UIADD3.X UR5, URZ, UR5, URZ, UP1, !UPT ;  /* 0x000000053f057290 */ /* 0x000fce0008ffe43f */
[----:B------:R0:W-:Y:S02]  /*00f0*/  UTMACCTL.PF [UR6] ;  /* 0x00000000060079b9 */ /* 0x0001e40008040000 */
[----:B------:R0:W-:Y:S02]  /*0100*/  UTMACCTL.PF [UR4] ;  /* 0x00000000040079b9 */ /* 0x0001e40008040000 */
[----:B0-----:R-:W-:Y:S01]  /*0110*/  NOP ;  /* 0x0000000000007918 */ /* 0x001fe20000000000 */
.L_x_1:
[----:B------:R-:W-:Y:S05]  /*0120*/  BSYNC B0 ;  /* 0x0000000000007941 */ /* 0x000fea0003800000 */
.L_x_0:
[----:B------:R-:W0:Y:S02]  /*0130*/  SHFL.IDX PT, R5, R0, RZ, 0x1f ;  /* 0x00001fff00057589 */ /* 0x000e2400000e0000 */
[----:B0-----:R-:W-:-:S13]  /*0140*/  ISETP.NE.AND P0, PT, R5, RZ, PT ;  /* 0x000000ff0500720c */ /* 0x001fda0003f05270 */
[----:B------:R-:W-:Y:S05]  /*0150*/  @P0 BRA `(.L_x_2) ;  /* 0x0000000000600947 */ /* 0x000fea0003800000 */
[----:B------:R-:W0:Y:S01]  /*0160*/  S2UR UR8, SR_CgaCtaId ;  /* 0x00000000000879c3 */ /* 0x000e220000008800 */
[----:B------:R-:W-:Y:S01]  /*0170*/  UMOV UR4, 0x400 ;  /* 0x0000040000047882 */ /* 0x000fe20000000000 */
[----:B------:R-:W-:Y:S01]  /*0180*/  UMOV UR5, 0x1 ;  /* 0x0000000100057882 */ /* 0x000fe20000000000 */
[----:B------:R-:W-:Y:S01]  /*0190*/  UMOV UR6, 0x6 ;  /* 0x0000000600067882 */ /* 0x000fe20000000000 */
[----:B------:R-:W-:Y:S01]  /*01a0*/  ELECT P0, URZ, PT ;  /* 0x00000000003f782f */ /* 0x000fe20003800000 */
[----:B------:R-:W-:-:S04]  /*01b0*/  UIADD3 UR6, -UR6, 0x100000, URZ ;  /* 0x0010000006067890 */ /* 0x000fc8000fffe13f */
[----:B------:R-:W-:Y:S02]  /*01c0*/  USHF.L.U32 UR7, UR6, 0xb, URZ ;  /* 0x0000000b06077899 */ /* 0x000fe4000800063f */
[----:B------:R-:W-:Y:S02]  /*01d0*/  USHF.L.U32 UR6, UR6, 0x1, URZ ;  /* 0x0000000106067899 */ /* 0x000fe4000800063f */
[----:B0-----:R-:W-:Y:S02]  /*01e0*/  ULEA UR8, UR8, UR4, 0x18 ;  /* 0x0000000408087291 */ /* 0x001fe4000f8ec03f */
[----:B------:R-:W-:-:S04]  /*01f0*/  UIADD3 UR4, -UR5, 0x100000, URZ ;  /* 0x0010000005047890 */ /* 0x000fc8000fffe13f */
[----:B------:R-:W-:Y:S02]  /*0200*/  USHF.L.U32 UR5, UR4, 0xb, URZ ;  /* 0x0000000b04057899 */ /* 0x000fe4000800063f */
[----:B------:R-:W-:Y:S01]  /*0210*/  USHF.L.U32 UR4, UR4, 0x1, URZ ;  /* 0x0000000104047899 */ /* 0x000fe2000800063f */
[----:B------:R-:W0:Y:S11]  /*0220*/  FENCE.VIEW.ASYNC.S ;  /* 0x00000000000073c6 */ /* 0x000e360000000000 */
[----:B0-----:R0:W1:Y:S01]  /*0230*/  SYNCS.EXCH.64 URZ, [UR8], UR4 ;  /* 0x00000004083f75b2 */ /* 0x0010620008000100 */
[----:B------:R0:W2:Y:S01]  /*0240*/  SYNCS.EXCH.64 URZ, [UR8+0x28], UR6 ;  /* 0x00002806083f75b2 */ /* 0x0000a20008000100 */
[----:B------:R0:W3:Y:S01]  /*0250*/  SYNCS.EXCH.64 URZ, [UR8+0x8], UR4 ;  /* 0x00000804083f75b2 */ /* 0x0000e20008000100 */
[----:B------:R0:W4:Y:S01]  /*0260*/  SYNCS.EXCH.64 URZ, [UR8+0x30], UR6 ;  /* 0x00003006083f75b2 */ /* 0x0001220008000100 */
[----:B------:R0:W0:Y:S01]  /*0270*/  SYNCS.EXCH.64 URZ, [UR8+0x10], UR4 ;  /* 0x00001004083f75b2 */ /* 0x0000220008000100 */
[----:B------:R0:W0:Y:S01]  /*0280*/  SYNCS.EXCH.64 URZ, [UR8+0x38], UR6 ;  /* 0x00003806083f75b2 */ /* 0x0000220008000100 */
[----:B------:R0:W0:Y:S01]  /*0290*/  SYNCS.EXCH.64 URZ, [UR8+0x18], UR4 ;  /* 0x00001804083f75b2 */ /* 0x0000220008000100 */
[----:B------:R0:W0:Y:S01]  /*02a0*/  SYNCS.EXCH.64 URZ, [UR8+0x40], UR6 ;  /* 0x00004006083f75b2 */ /* 0x0000220008000100 */
[----:B------:R0:W0:Y:S01]  /*02b0*/  SYNCS.EXCH.64 URZ, [UR8+0x20], UR4 ;  /* 0x00002004083f75b2 */ /* 0x0000220008000100 */
[----:B------:R0:W0:Y:S01]  /*02c0*/  SYNCS.EXCH.64 URZ, [UR8+0x48], UR6 ;  /* 0x00004806083f75b2 */ /* 0x0000220008000100 */
[----:B------:R-:W-:Y:S01]  /*02d0*/  NOP ;  /* 0x0000000000007918 */ /* 0x000fe20000000000 */
.L_x_2:
[----:B------:R-:W-:Y:S01]  /*02e0*/  SHF.R.S32.HI R4, RZ, 0x1f, R95 ;  /* 0x0000001fff047819 */ /* 0x000fe2000001145f */
[----:B------:R-:W5:Y:S01]  /*02f0*/  SHFL.IDX PT, R0, R0, RZ, 0x1f ;  /* 0x00001fff00007589 */ /* 0x000f6200000e0000 */
[----:B0-----:R-:W0:Y:S01]  /*0300*/  S2UR UR8, SR_CTAID.X ;  /* 0x00000000000879c3 */ /* 0x001e220000002500 */
[----:B------:R-:W-:Y:S02]  /*0310*/  ELECT P0, URZ, PT ;  /* 0x00000000003f782f */ /* 0x000fe40003800000 */
[----:B------:R-:W-:Y:S01]  /*0320*/  LEA.HI R4, R4, R95, RZ, 0x7 ;  /* 0x0000005f04047211 */ /* 0x000fe200078f38ff */
[----:B------:R-:W-:Y:S01]  /*0330*/  ULDC UR4, c[0x0][0x150] ;  /* 0x0000540000047ab9 */ /* 0x000fe20000000800 */
[----:B------:R-:W-:Y:S01]  /*0340*/  SHF.R.S32.HI R6, RZ, 0x1f, R5 ;  /* 0x0000001fff067819 */ /* 0x000fe20000011405 */
[----:B------:R-:W-:Y:S01]  /*0350*/  NOP ;  /* 0x0000000000007918 */ /* 0x000fe20000000000 */
[----:B------:R-:W-:Y:S01]  /*0360*/  LOP3.LUT R4, R4, 0xffffff80, RZ, 0xc0, !PT ;  /* 0xffffff8004047812 */ /* 0x000fe200078ec0ff */
[----:B------:R-:W-:Y:S01]  /*0370*/  NOP ;  /* 0x0000000000007918 */ /* 0x000fe20000000000 */
[----:B------:R-:W-:Y:S01]  /*0380*/  LEA.HI R6, R6, R5, RZ, 0x2 ;  /* 0x0000000506067211 */ /* 0x000fe200078f10ff */
[----:B------:R-:W1:Y:S01]  /*0390*/  LDC R11, c[0x0][0x144] ;  /* 0x00005100ff0b7b82 */ /* 0x000e620000000800 */
[----:B------:R-:W-:Y:S01]  /*03a0*/  IMAD.MOV.U32 R22, RZ, RZ, 0x1 ;  /* 0x00000001ff167424 */ /* 0x000fe200078e00ff */
[----:B------:R-:W-:Y:S01]  /*03b0*/  ISETP.NE.AND P3, PT, R2, RZ, PT ;  /* 0x000000ff0200720c */ /* 0x000fe20003f65270 */
[----:B------:R-:W-:Y:S01]  /*03c0*/  IMAD.IADD R8, R95, 0x1, -R4 ;  /* 0x000000015f087824 */ /* 0x000fe200078e0a04 */
[----:B------:R-:W-:Y:S01]  /*03d0*/  LOP3.LUT R6, R6, 0x3ffffffc, RZ, 0xc0, !PT ;  /* 0x3ffffffc06067812 */ /* 0x000fe200078ec0ff */
[----:B------:R-:W2:Y:S03]  /*03e0*/  S2R R4, SR_CTAID.Y ;  /* 0x0000000000047919 */ /* 0x000ea60000002600 */
[----:B------:R-:W-:Y:S01]  /*03f0*/  SHF.R.S32.HI R9, RZ, 0x1f, R8 ;  /* 0x0000001fff097819 */ /* 0x000fe20000011408 */
[----:B------:R-:W-:Y:S01]  /*0400*/  IMAD.IADD R6, R5, 0x1, -R6 ;  /* 0x0000000105067824 */ /* 0x000fe200078e0a06 */
[----:B------:R-:W3:Y:S02]  /*0410*/  LDC R13, c[0x0][0x140] ;  /* 0x00005000ff0d7b82 */ /* 0x000ee40000000800 */
[----:B------:R-:W-:-:S02]  /*0420*/  LEA.HI R9, R9, R8, RZ, 0x3 ;  /* 0x0000000809097211 */ /* 0x000fc400078f18ff */
[----:B-----5:R-:W-:Y:S02]  /*0430*/  ISETP.NE.OR P0, PT, R0, RZ, !P0 ;  /* 0x000000ff0000720c */ /* 0x020fe40004705670 */
[--C-:B------:R-:W-:Y:S02]  /*0440*/  SHF.R.S32.HI R0, RZ, 0x3, R9.reuse ;  /* 0x00000003ff007819 */ /* 0x100fe40000011409 */
[----:B0-----:R-:W-:Y:S02]  /*0450*/  I2FP.F32.U32 R10, UR8 ;  /* 0x00000008000a7c45 */ /* 0x001fe40008201000 */
[----:B------:R-:W-:-:S03]  /*0460*/  SHF.R.S32.HI R9, RZ, 0x1f, R9 ;  /* 0x0000001fff097819 */ /* 0x000fc60000011409 */
[----:B------:R-:W-:Y:S01]  /*0470*/  FMUL R10, R10, UR4 ;  /* 0x000000040a0a7c20 */ /* 0x000fe20008400000 */
[----:B------:R-:W-:Y:S01]  /*0480*/  LEA.HI R9, R9, R0, RZ, 0x2 ;  /* 0x0000000009097211 */ /* 0x000fe200078f10ff */
[----:B------:R-:W-:Y:S02]  /*0490*/  ULDC UR4, c[0x0][0x154] ;  /* 0x0000550000047ab9 */ /* 0x000fe40000000800 */
[----:B------:R-:W-:Y:S01]  /*04a0*/  VOTEU.ALL UP0, P0 ;  /* 0x00000000003f7886 */ /* 0x000fe20000000000 */
[----:B------:R-:W-:Y:S01]  /*04b0*/  LOP3.LUT R9, R9, 0xfffffffc, RZ, 0xc0, !PT ;  /* 0xfffffffc09097812 */ /* 0x000fe200078ec0ff */
[----:B------:R-:W0:Y:S01]  /*04c0*/  F2I.U32.TRUNC.NTZ R10, R10 ;  /* 0x0000000a000a7305 */ /* 0x000e22000020f000 */
[----:B------:R-:W-:Y:S02]  /*04d0*/  VOTEU.ALL UP1, P0 ;  /* 0x00000000003f7886 */ /* 0x000fe40000020000 */
[----:B------:R-:W5:Y:S01]  /*04e0*/  @!UP0 S2UR UR7, SR_CgaCtaId ;  /* 0x00000000000789c3 */ /* 0x000f620000008800 */
[----:B------:R-:W-:Y:S01]  /*04f0*/  IMAD.IADD R9, R0, 0x1, -R9 ;  /* 0x0000000100097824 */ /* 0x000fe200078e0a09 */
[----:B------:R-:W-:Y:S01]  /*0500*/  SHF.R.S32.HI R0, RZ, 0x1f, R3 ;  /* 0x0000001fff007819 */ /* 0x000fe20000011403 */
[----:B------:R-:W-:Y:S01]  /*0510*/  @!UP0 UMOV UR6, 0x400 ;  /* 0x0000040000068882 */ /* 0x000fe20000000000 */
[----:B---3--:R-:W-:Y:S01]  /*0520*/  ISETP.EQ.U32.AND P2, PT, R13, 0x1, PT ;  /* 0x000000010d00780c */ /* 0x008fe20003f42070 */
[----:B------:R-:W-:Y:S01]  /*0530*/  IMAD R19, R6, 0x4, R9 ;  /* 0x0000000406137824 */ /* 0x000fe200078e0209 */
[----:B--2---:R-:W-:-:S02]  /*0540*/  I2FP.F32.U32 R12, R4 ;  /* 0x00000004000c7245 */ /* 0x004fc40000201000 */
[----:B------:R-:W2:Y:S01]  /*0550*/  LDC R9, c[0x0][0x148] ;  /* 0x00005200ff097b82 */ /* 0x000ea20000000800 */
[----:B------:R-:W-:Y:S02]  /*0560*/  LEA.HI R0, R0, R3, RZ, 0x2 ;  /* 0x0000000300007211 */ /* 0x000fe400078f10ff */
[----:B------:R-:W-:Y:S01]  /*0570*/  LEA.HI R6, R19, R19, RZ, 0x1 ;  /* 0x0000001313067211 */ /* 0x000fe200078f08ff */
[----:B0-----:R-:W-:Y:S02]  /*0580*/  IMAD.MOV R14, RZ, RZ, -R10 ;  /* 0x000000ffff0e7224 */ /* 0x001fe400078e0a0a */
[----:B------:R-:W-:Y:S01]  /*0590*/  FMUL R12, R12, UR4 ;  /* 0x000000040c0c7c20 */ /* 0x000fe20008400000 */
[----:B------:R-:W-:Y:S01]  /*05a0*/  LOP3.LUT R0, R0, 0xfffffffc, RZ, 0xc0, !PT ;  /* 0xfffffffc00007812 */ /* 0x000fe200078ec0ff */
[----:B------:R-:W-:Y:S01]  /*05b0*/  UMOV UR4, 0x20 ;  /* 0x0000002000047882 */ /* 0x000fe20000000000 */
[----:B------:R-:W-:Y:S01]  /*05c0*/  LOP3.LUT R10, R6, 0xfffffffe, RZ, 0xc0, !PT ;  /* 0xfffffffe060a7812 */ /* 0x000fe200078ec0ff */
[----:B-1----:R-:W-:Y:S01]  /*05d0*/  IMAD R6, R11, R14, UR8 ;  /* 0x000000080b067e24 */ /* 0x002fe2000f8e020e */
[----:B------:R-:W-:-:S04]  /*05e0*/  @!UP0 UIADD3 UR4, -UR4, 0x100000, URZ ;  /* 0x0010000004048890 */ /* 0x000fc8000fffe13f */
[----:B------:R-:W-:Y:S02]  /*05f0*/  @!UP0 USHF.L.U32 UR5, UR4, 0xb, URZ ;  /* 0x0000000b04058899 */ /* 0x000fe4000800063f */
[----:B------:R-:W-:Y:S01]  /*0600*/  @!UP0 USHF.L.U32 UR4, UR4, 0x1, URZ ;  /* 0x0000000104048899 */ /* 0x000fe2000800063f */
[----:B------:R-:W0:Y:S01]  /*0610*/  F2I.U32.TRUNC.NTZ R12, R12 ;  /* 0x0000000c000c7305 */ /* 0x000e22000020f000 */
[----:B------:R-:W-:Y:S02]  /*0620*/  IMAD.IADD R3, R3, 0x1, -R0 ;  /* 0x0000000103037824 */ /* 0x000fe400078e0a00 */
[C---:B------:R-:W-:Y:S02]  /*0630*/  IMAD.IADD R11, R19.reuse, 0x1, -R10 ;  /* 0x00000001130b7824 */ /* 0x040fe400078e0a0a */
[----:B------:R-:W-:Y:S01]  /*0640*/  IMAD.SHL.U32 R10, R19, 0x4, RZ ;  /* 0x00000004130a7824 */ /* 0x000fe200078e00ff */
[----:B-----5:R-:W-:Y:S01]  /*0650*/  @!UP0 ULEA UR6, UR7, UR6, 0x18 ;  /* 0x0000000607068291 */ /* 0x020fe2000f8ec03f */
[----:B------:R-:W-:Y:S01]  /*0660*/  ISETP.NE.AND P1, PT, R3, 0x3, PT ;  /* 0x000000030300780c */ /* 0x000fe20003f25270 */
[----:B------:R-:W-:Y:S01]  /*0670*/  VOTEU.ALL UP0, P0 ;  /* 0x00000000003f7886 */ /* 0x000fe20000000000 */
[----:B------:R-:W-:-:S02]  /*0680*/  ISETP.NE.AND P4, PT, R11, R6, PT ;  /* 0x000000060b00720c */ /* 0x000fc40003f85270 */
[----:B------:R-:W-:Y:S02]  /*0690*/  LOP3.LUT R19, R19, 0xc, R10, 0x78, !PT ;  /* 0x0000000c13137812 */ /* 0x000fe400078e780a */
[----:B------:R-:W-:Y:S01]  /*06a0*/  LOP3.LUT P0, RZ, R8, 0x7, RZ, 0xc0, !PT ;  /* 0x0000000708ff7812 */ /* 0x000fe2000780c0ff */
[C---:B------:R-:W-:Y:S01]  /*06b0*/  VIADD R8, R2.reuse, 0xffffffff ;  /* 0xffffffff02087836 */ /* 0x040fe20000000000 */
[----:B------:R-:W-:Y:S01]  /*06c0*/  ISETP.EQ.OR P1, PT, R3, RZ, !P1 ;  /* 0x000000ff0300720c */ /* 0x000fe20004f22670 */
[----:B0-----:R-:W-:Y:S01]  /*06d0*/  IMAD.MOV R23, RZ, RZ, -R12 ;  /* 0x000000ffff177224 */ /* 0x001fe200078e0a0c */
[----:B------:R-:W-:Y:S01]  /*06e0*/  ISETP.LT.U32.AND P0, PT, R19, 0x4, !P0 ;  /* 0x000000041300780c */ /* 0x000fe20004701070 */
[----:B------:R-:W0:Y:S02]  /*06f0*/  FENCE.VIEW.ASYNC.S ;  /* 0x00000000000073c6 */ /* 0x000e240000000000 */
[----:B0-----:R0:W1:Y:S01]  /*0700*/  @!UP0 SYNCS.EXCH.64 URZ, [UR6+0x60], UR4 ;  /* 0x00006004063f85b2 */ /* 0x0010620008000100 */
[----:B------:R-:W-:Y:S01]  /*0710*/  ISETP.EQ.AND P1, PT, R2, RZ, P1 ;  /* 0x000000ff0200720c */ /* 0x000fe20000f22270 */
[----:B--2---:R-:W-:Y:S01]  /*0720*/  IMAD R11, R9, R23, R4 ;  /* 0x00000017090b7224 */ /* 0x004fe200078e0204 */
[----:B------:R-:W-:-:S02]  /*0730*/  ISETP.GE.U32.AND P6, PT, R8, 0x2, PT ;  /* 0x000000020800780c */ /* 0x000fc40003fc6070 */
[----:B------:R-:W-:Y:S02]  /*0740*/  @P4 LEA.HI R0, R19, R19, RZ, 0x1 ;  /* 0x0000001313004211 */ /* 0x000fe400078f08ff */
[----:B------:R-:W-:Y:S02]  /*0750*/  SEL R18, RZ, 0x1, !P1 ;  /* 0x00000001ff127807 */ /* 0x000fe40004800000 */
[----:B------:R-:W-:Y:S02]  /*0760*/  @P4 SHF.R.S32.HI R0, RZ, 0x1, R0 ;  /* 0x00000001ff004819 */ /* 0x000fe40000011400 */
[----:B------:R-:W-:Y:S02]  /*0770*/  SEL R18, R18, 0x2, P6 ;  /* 0x0000000212127807 */ /* 0x000fe40003000000 */
[----:B------:R-:W-:Y:S02]  /*0780*/  @P4 ISETP.NE.AND P5, PT, R0, R11, PT ;  /* 0x0000000b0000420c */ /* 0x000fe40003fa5270 */
[----:B------:R-:W-:Y:S01]  /*0790*/  SEL R11, RZ, 0x1, !P0 ;  /* 0x00000001ff0b7807 */ /* 0x000fe20004000000 */
[----:B------:R0:W2:Y:S01]  /*07a0*/  @!UP1 SYNCS.EXCH.64 URZ, [UR6+0x68], UR4 ;  /* 0x00006804063f95b2 */ /* 0x0000a20008000100 */
[----:B------:R-:W-:Y:S01]  /*07b0*/  @P4 SEL R22, RZ, 0x1, P5 ;  /* 0x00000001ff164807 */ /* 0x000fe20002800000 */
[----:B------:R-:W-:Y:S01]  /*07c0*/  NOP ;  /* 0x0000000000007918 */ /* 0x000fe20000000000 */
[----:B------:R-:W-:-:S02]  /*07d0*/  LOP3.LUT R0, R95, 0x7f, RZ, 0xc0, !PT ;  /* 0x0000007f5f007812 */ /* 0x000fc400078ec0ff */
[----:B------:R-:W-:Y:S01]  /*07e0*/  LOP3.LUT R22, R22, R11, RZ, 0xc0, !PT ;  /* 0x0000000b16167212 */ /* 0x000fe200078ec0ff */
[----:B01----:R-:W-:Y:S06]  /*07f0*/  @!P2 BRA `(.L_x_3) ;  /* 0x000000000008a947 */ /* 0x003fec0003800000 */
[----:B--2-4-:R-:W-:Y:S01]  /*0800*/  UCGABAR_ARV ;  /* 0x00000000000079c7 */ /* 0x014fe20008000000 */
[----:B------:R-:W-:Y:S05]  /*0810*/  BRA `(.L_x_4) ;  /* 0x0000000000047947 */ /* 0x000fea0003800000 */
.L_x_3:
[----:B--2-4-:R-:W-:Y:S01]  /*0820*/  NOP ;  /* 0x0000000000007918 */ /* 0x014fe20000000000 */
.L_x_4:
[----:B------:R-:W0:Y:S01]  /*0830*/  LDC R2, c[0x0][0x65c] ;  /* 0x00019700ff027b82 */ /* 0x000e220000000800 */
[----:B------:R-:W-:Y:S02]  /*0840*/  IMAD.U32 R10, RZ, RZ, UR8 ;  /* 0x00000008ff0a7e24 */ /* 0x000fe4000f8e00ff */
[----:B------:R-:W-:Y:S01]  /*0850*/  IMAD.MOV.U32 R11, RZ, RZ, RZ ;  /* 0x000000ffff0b7224 */ /* 0x000fe200078e00ff */
[----:B0-----:R-:W-:-:S04]  /*0860*/  ISETP.NE.AND P1, PT, R2, 0x1, PT ;  /* 0x000000010200780c */ /* 0x001fc80003f25270 */
[----:B------:R-:W-:-:S09]  /*0870*/  P2R R5, PR, RZ, 0x2 ;  /* 0x00000002ff057803 */ /* 0x000fd20000000000 */
[----:B------:R-:W0:Y:S01]  /*0880*/  @P1 LDC R17, c[0x0][0x10] ;  /* 0x00000400ff111b82 */ /* 0x000e220000000800 */
[----:B------:R-:W-:Y:S02]  /*0890*/  @P1 IMAD.MOV.U32 R5, RZ, RZ, RZ ;  /* 0x000000ffff051224 */ /* 0x000fe400078e00ff */
[----:B------:R-:W-:-:S05]  /*08a0*/  @P1 IMAD.MOV.U32 R15, RZ, RZ, RZ ;  /* 0x000000ffff0f1224 */ /* 0x000fca00078e00ff */
[----:B------:R-:W1:Y:S01]  /*08b0*/  @!P1 LDC R13, c[0x0][0xc] ;  /* 0x00000300ff0d9b82 */ /* 0x000e620000000800 */
[----:B------:R-:W-:Y:S01]  /*08c0*/  ULDC UR4, c[0x0][0xc] ;  /* 0x0000030000047ab9 */ /* 0x000fe20000000800 */
[----:B------:R-:W-:Y:S01]  /*08d0*/  ULDC UR5, c[0x0][0x10] ;  /* 0x0000040000057ab9 */ /* 0x000fe20000000800 */
[----:B------:R-:W-:Y:S01]  /*08e0*/  ULDC UR6, c[0x0][0x14] ;  /* 0x0000050000067ab9 */ /* 0x000fe20000000800 */
[----:B------:R-:W-:-:S04]  /*08f0*/  UIMAD.WIDE.U32 UR4, UR4, UR5, URZ ;  /* 0x00000005040472a5 */ /* 0x000fc8000f8e003f */
[----:B------:R-:W-:Y:S02]  /*0900*/  UIMAD.WIDE.U32 UR36, UR4, UR6, URZ ;  /* 0x00000006042472a5 */ /* 0x000fe4000f8e003f */
[----:B------:R-:W-:-:S04]  /*0910*/  UIMAD UR42, UR5, UR6, URZ ;  /* 0x00000006052a72a4 */ /* 0x000fc8000f8e023f */
[----:B------:R-:W-:Y:S01]  /*0920*/  UIADD3 UR42, UR37, UR42, URZ ;  /* 0x0000002a252a7290 */ /* 0x000fe2000fffe03f */
[----:B0-----:R-:W-:-:S04]  /*0930*/  @P1 IMAD.WIDE.U32 R16, R17, UR8, R4 ;  /* 0x0000000811101c25 */ /* 0x001fc8000f8e0004 */
[----:B------:R-:W-:Y:S02]  /*0940*/  @P1 IMAD.IADD R17, R17, 0x1, R15 ;  /* 0x0000000111111824 */ /* 0x000fe400078e020f */
[----:B-1----:R-:W-:-:S04]  /*0950*/  @!P1 IMAD.WIDE.U32 R10, R4, R13, R10 ;  /* 0x0000000d040a9225 */ /* 0x002fc800078e000a */
[----:B------:R-:W-:Y:S02]  /*0960*/  @!P1 IMAD.MOV.U32 R16, RZ, RZ, R10 ;  /* 0x000000ffff109224 */ /* 0x000fe400078e000a */
[----:B------:R-:W-:Y:S01]  /*0970*/  @!P1 IMAD.MOV.U32 R17, RZ, RZ, R11 ;  /* 0x000000ffff119224 */ /* 0x000fe200078e000b */
[----:B------:R-:W-:Y:S06]  /*0980*/  @!P2 BRA `(.L_x_5) ;  /* 0x00000000000ca947 */ /* 0x000fec0003800000 */
[----:B------:R-:W-:Y:S01]  /*0990*/  UCGABAR_WAIT ;  /* 0x0000000000007dc7 */ /* 0x000fe20008000000 */
[----:B------:R-:W-:Y:S01]  /*09a0*/  CCTL.IVALL ;  /* 0x00000000ff00798f */ /* 0x000fe20002000000 */
[----:B------:R-:W-:Y:S05]  /*09b0*/  BRA `(.L_x_6) ;  /* 0x0000000000047947 */ /* 0x000fea0003800000 */
.L_x_5:
[----:B------:R-:W-:Y:S06]  /*09c0*/  BAR.SYNC.DEFER_BLOCKING 0x0 ;  /* 0x0000000000007b1d */ /* 0x000fec0000010000 */
.L_x_6:
[----:B------:R-:W-:Y:S05]  /*09d0*/  @!P3 BRA `(.L_x_7) ;  /* 0x0000005c00a8b947 */ /* 0x000fea0003800000 */
[----:B------:R-:W-:-:S13]  /*09e0*/  ISETP.GT.U32.AND P0, PT, R8, 0x1, PT ;  /* 0x000000010800780c */ /* 0x000fda0003f04070 */
[----:B------:R-:W-:Y:S05]  /*09f0*/  @P0 EXIT ;  /* 0x000000000000094d */ /* 0x000fea0003800000 */
[----:B------:R-:W-:Y:S01]  /*0a00*/  ULDC.64 UR4, c[0x0][0x650] ;  /* 0x0001940000047ab9 */ /* 0x000fe20000000a00 */
[----:B------:R-:W-:Y:S01]  /*0a10*/  PRMT R3, RZ, 0x7610, R3 ;  /* 0x00007610ff037816 */ /* 0x000fe20000000003 */
[----:B------:R-:W-:Y:S01]  /*0a20*/  IMAD.MOV.U32 R103, RZ, RZ, -0x1 ;  /* 0xffffffffff677424 */ /* 0x000fe200078e00ff */
[----:B------:R-:W-:Y:S01]  /*0a30*/  ISETP.GE.U32.AND P0, PT, R16, UR4, PT ;  /* 0x0000000410007c0c */ /* 0x000fe2000bf06070 */
[----:B------:R-:W-:Y:S02]  /*0a40*/  IMAD.MOV.U32 R100, RZ, RZ, -0x1 ;  /* 0xffffffffff647424 */ /* 0x000fe400078e00ff */
[----:B------:R-:W-:Y:S01]  /*0a50*/  IMAD.MOV.U32 R101, RZ, RZ, -0x1 ;  /* 0xffffffffff657424 */ /* 0x000fe200078e00ff */
[----:B------:R-:W-:-:S13]  /*0a60*/  ISETP.GE.U32.AND.EX P0, PT, R17, UR5, PT, P0 ;  /* 0x0000000511007c0c */ /* 0x000fda000bf06100 */
[----:B------:R-:W-:Y:S05]  /*0a70*/  @P0 BRA `(.L_x_8) ;  /* 0x0000000400280947 */ /* 0x000fea0003800000 */
[----:B------:R-:W0:Y:S01]  /*0a80*/  LDC.64 R24, c[0x0][0x628] ;  /* 0x00018a00ff187b82 */ /* 0x000e220000000a00 */
[----:B------:R-:W-:Y:S02]  /*0a90*/  IMAD.MOV.U32 R10, RZ, RZ, R16 ;  /* 0x000000ffff0a7224 */ /* 0x000fe400078e0010 */
[----:B------:R-:W-:-:S05]  /*0aa0*/  IMAD.MOV.U32 R11, RZ, RZ, R17 ;  /* 0x000000ffff0b7224 */ /* 0x000fca00078e0011 */
[----:B------:R-:W1:Y:S08]  /*0ab0*/  LDC R8, c[0x0][0x630] ;  /* 0x00018c00ff087b82 */ /* 0x000e700000000800 */
[----:B------:R-:W2:Y:S01]  /*0ac0*/  LDC.64 R26, c[0x0][0x620] ;  /* 0x00018800ff1a7b82 */ /* 0x000ea20000000a00 */
[----:B0-----:R-:W-:-:S04]  /*0ad0*/  ISETP.NE.U32.AND P0, PT, R24, RZ, PT ;  /* 0x000000ff1800720c */ /* 0x001fc80003f05070 */
[----:B------:R-:W-:-:S13]  /*0ae0*/  ISETP.NE.AND.EX P0, PT, R25, RZ, PT, P0 ;  /* 0x000000ff1900720c */ /* 0x000fda0003f05300 */
[----:B-12---:R-:W-:Y:S05]  /*0af0*/  @!P0 BRA `(.L_x_9) ;  /* 0x0000000000288947 */ /* 0x006fea0003800000 */
[----:B------:R-:W0:Y:S02]  /*0b00*/  LDC R3, c[0x0][0x634] ;  /* 0x00018d00ff037b82 */ /* 0x000e240000000800 */
[----:B0-----:R-:W-:-:S05]  /*0b10*/  IADD3 R3, P0, R16, R3, RZ ;  /* 0x0000000310037210 */ /* 0x001fca0007f1e0ff */
[----:B------:R-:W-:-:S04]  /*0b20*/  IMAD.X R21, RZ, RZ, R17, P0 ;  /* 0x000000ffff157224 */ /* 0x000fc800000e0611 */
[----:B------:R-:W-:-:S04]  /*0b30*/  IMAD.WIDE.U32 R10, R21, R24, RZ ;  /* 0x00000018150a7225 */ /* 0x000fc800078e00ff */
[----:B------:R-:W-:-:S04]  /*0b40*/  IMAD.WIDE.U32 R12, P0, R3, R25, R10 ;  /* 0x00000019030c7225 */ /* 0x000fc8000780000a */
[----:B------:R-:W-:-:S04]  /*0b50*/  IMAD.WIDE.U32 R10, R3, R24, RZ ;  /* 0x00000018030a7225 */ /* 0x000fc800078e00ff */
[----:B------:R-:W-:Y:S01]  /*0b60*/  IMAD.X R15, RZ, RZ, RZ, P0 ;  /* 0x000000ffff0f7224 */ /* 0x000fe200000e06ff */
[----:B------:R-:W-:Y:S01]  /*0b70*/  IADD3 RZ, P0, R11, R12, RZ ;  /* 0x0000000c0bff7210 */ /* 0x000fe20007f1e0ff */
[----:B------:R-:W-:-:S04]  /*0b80*/  IMAD.MOV.U32 R14, RZ, RZ, R13 ;  /* 0x000000ffff0e7224 */ /* 0x000fc800078e000d */
[----:B------:R-:W-:-:S08]  /*0b90*/  IMAD.WIDE.U32.X R10, R21, R25, R14, P0 ;  /* 0x00000019150a7225 */ /* 0x000fd000000e040e */
.L_x_9:
[----:B------:R-:W0:Y:S01]  /*0ba0*/  LDC.64 R30, c[0x0][0x640] ;  /* 0x00019000ff1e7b82 */ /* 0x000e220000000a00 */
[-CC-:B------:R-:W-:Y:S01]  /*0bb0*/  SHF.R.U64 R101, R10, R8.reuse, R11.reuse ;  /* 0x000000080a657219 */ /* 0x180fe2000000120b */
[----:B------:R-:W-:Y:S01]  /*0bc0*/  IMAD R29, R9, R23, R4 ;  /* 0x00000017091d7224 */ /* 0x000fe200078e0204 */
[----:B------:R-:W-:Y:S01]  /*0bd0*/  SHF.R.U32.HI R3, RZ, R8, R11 ;  /* 0x00000008ff037219 */ /* 0x000fe2000001160b */
[----:B------:R-:W-:Y:S01]  /*0be0*/  IMAD.MOV.U32 R23, RZ, RZ, 0x1 ;  /* 0x00000001ff177424 */ /* 0x000fe200078e00ff */
[----:B------:R-:W-:-:S03]  /*0bf0*/  IADD3 R5, P0, RZ, -R101, RZ ;  /* 0x80000065ff057210 */ /* 0x000fc60007f1e0ff */
[----:B------:R-:W1:Y:S02]  /*0c00*/  LDC R12, c[0x0][0x618] ;  /* 0x00018600ff0c7b82 */ /* 0x000e640000000800 */
[----:B------:R-:W-:Y:S02]  /*0c10*/  IMAD.X R3, RZ, RZ, ~R3, P0 ;  /* 0x000000ffff037224 */ /* 0x000fe400000e0e03 */
[----:B------:R-:W-:-:S04]  /*0c20*/  IMAD.WIDE.U32 R10, R5, R26, R16 ;  /* 0x0000001a050a7225 */ /* 0x000fc800078e0010 */
[----:B------:R-:W2:Y:S01]  /*0c30*/  LDC R20, c[0x0][0x608] ;  /* 0x00018200ff147b82 */ /* 0x000ea20000000800 */
[----:B------:R-:W-:Y:S02]  /*0c40*/  IMAD R8, R3, R26, RZ ;  /* 0x0000001a03087224 */ /* 0x000fe400078e02ff */
[----:B------:R-:W-:Y:S02]  /*0c50*/  IMAD.MOV.U32 R3, RZ, RZ, -0x1 ;  /* 0xffffffffff037424 */ /* 0x000fe400078e00ff */
[----:B------:R-:W-:-:S03]  /*0c60*/  IMAD R5, R5, R27, R8 ;  /* 0x0000001b05057224 */ /* 0x000fc600078e0208 */
[----:B------:R-:W3:Y:S01]  /*0c70*/  LDC R28, c[0x0][0x658] ;  /* 0x00019600ff1c7b82 */ /* 0x000ee20000000800 */
[----:B------:R-:W-:Y:S01]  /*0c80*/  IMAD.IADD R5, R11, 0x1, R5 ;  /* 0x000000010b057824 */ /* 0x000fe200078e0205 */
[----:B0-----:R-:W-:-:S04]  /*0c90*/  ISETP.NE.U32.AND P0, PT, R30, RZ, PT ;  /* 0x000000ff1e00720c */ /* 0x001fc80003f05070 */
[----:B------:R-:W-:Y:S02]  /*0ca0*/  ISETP.NE.AND.EX P0, PT, R31, RZ, PT, P0 ;  /* 0x000000ff1f00720c */ /* 0x000fe40003f05300 */
[----:B------:R-:W0:Y:S01]  /*0cb0*/  LDC R24, c[0x0][0x600] ;  /* 0x00018000ff187b82 */ /* 0x000e220000000800 */
[-CC-:B-1----:R-:W-:Y:S02]  /*0cc0*/  SHF.R.U64 R14, R10, R12.reuse, R5.reuse ;  /* 0x0000000c0a0e7219 */ /* 0x182fe40000001205 */
[----:B------:R-:W-:-:S05]  /*0cd0*/  SHF.R.U32.HI R5, RZ, R12, R5 ;  /* 0x0000000cff057219 */ /* 0x000fca0000011605 */
[----:B------:R-:W1:Y:S01]  /*0ce0*/  LDC R15, c[0x0][0x648] ;  /* 0x00019200ff0f7b82 */ /* 0x000e620000000800 */
[-CC-:B--2---:R-:W-:Y:S02]  /*0cf0*/  SHF.R.U64 R27, R14, R20.reuse, R5.reuse ;  /* 0x000000140e1b7219 */ /* 0x184fe40000001205 */
[----:B------:R-:W-:-:S05]  /*0d00*/  SHF.R.U32.HI R5, RZ, R20, R5 ;  /* 0x00000014ff057219 */ /* 0x000fca0000011605 */
[----:B------:R-:W2:Y:S01]  /*0d10*/  LDC R21, c[0x0][0x638] ;  /* 0x00018e00ff157b82 */ /* 0x000ea20000000800 */
[-CC-:B---3--:R-:W-:Y:S02]  /*0d20*/  SHF.R.U64 R20, R27, R28.reuse, R5.reuse ;  /* 0x0000001c1b147219 */ /* 0x188fe40000001205 */
[-C--:B------:R-:W-:Y:S02]  /*0d30*/  SHF.L.U32 R3, R3, R28.reuse, RZ ;  /* 0x0000001c03037219 */ /* 0x080fe400000006ff */
[----:B------:R-:W-:Y:S01]  /*0d40*/  SHF.R.U32.HI R5, RZ, R28, R5 ;  /* 0x0000001cff057219 */ /* 0x000fe20000011605 */
[----:B------:R-:W-:Y:S01]  /*0d50*/  IMAD.MOV.U32 R4, RZ, RZ, R20 ;  /* 0x000000ffff047224 */ /* 0x000fe200078e0014 */
[----:B------:R-:W-:Y:S01]  /*0d60*/  LOP3.LUT R12, RZ, R3, RZ, 0x33, !PT ;  /* 0x00000003ff0c7212 */ /* 0x000fe200078e33ff */
[----:B------:R-:W3:Y:S01]  /*0d70*/  LDC R25, c[0x0][0x610] ;  /* 0x00018400ff197b82 */ /* 0x000ee20000000800 */
[----:B------:R-:W-:Y:S05]  /*0d80*/  @!P0 BRA `(.L_x_10) ;  /* 0x0000000000288947 */ /* 0x000fea0003800000 */
[----:B------:R-:W4:Y:S02]  /*0d90*/  LDC R3, c[0x0][0x64c] ;  /* 0x00019300ff037b82 */ /* 0x000f240000000800 */
[----:B----4-:R-:W-:-:S05]  /*0da0*/  IADD3 R3, P0, R20, R3, RZ ;  /* 0x0000000314037210 */ /* 0x010fca0007f1e0ff */
        /* <DEDUP_REMOVED lines=8> */
.L_x_10:
[----:B-1----:R-:W-:Y:S01]  /*0e30*/  SHF.R.U64 R4, R4, R15, R5 ;  /* 0x0000000f04047219 */ /* 0x002fe20000001205 */
[----:B0-----:R-:W-:Y:S01]  /*0e40*/  VIADD R5, R24, 0xffffffff ;  /* 0xffffffff18057836 */ /* 0x001fe20000000000 */
[----:B------:R-:W-:Y:S02]  /*0e50*/  SHF.L.U32 R3, R23, R28, RZ ;  /* 0x0000001c17037219 */ /* 0x000fe400000006ff */
[----:B------:R-:W-:Y:S01]  /*0e60*/  LOP3.LUT R12, R27, R12, RZ, 0xc0, !PT ;  /* 0x0000000c1b0c7212 */ /* 0x000fe200078ec0ff */
[----:B------:R-:W-:Y:S01]  /*0e70*/  IMAD.MOV R8, RZ, RZ, -R4 ;  /* 0x000000ffff087224 */ /* 0x000fe200078e0a04 */
[----:B------:R-:W-:Y:S02]  /*0e80*/  SEL R6, R6, R29, !P1 ;  /* 0x0000001d06067207 */ /* 0x000fe40004800000 */
[----:B------:R-:W-:Y:S01]  /*0e90*/  LOP3.LUT R5, R14, R5, RZ, 0xc0, !PT ;  /* 0x000000050e057212 */ /* 0x000fe200078ec0ff */
[----:B------:R-:W-:Y:S02]  /*0ea0*/  IMAD R9, R3, R4, R12 ;  /* 0x0000000403097224 */ /* 0x000fe400078e020c */
[----:B--2---:R-:W-:-:S02]  /*0eb0*/  IMAD R3, R8, R21, R20 ;  /* 0x0000001508037224 */ /* 0x004fc400078e0214 */
[----:B---3--:R-:W-:Y:S02]  /*0ec0*/  IMAD R6, R9, R25, R6 ;  /* 0x0000001909067224 */ /* 0x008fe400078e0206 */
[----:B------:R-:W-:Y:S02]  /*0ed0*/  IMAD R103, R3, R24, R5 ;  /* 0x0000001803677224 */ /* 0x000fe400078e0205 */
[----:B------:R-:W-:-:S03]  /*0ee0*/  IMAD.MOV.U32 R4, RZ, RZ, 0x1 ;  /* 0x00000001ff047424 */ /* 0x000fc600078e00ff */
[----:B------:R-:W-:Y:S02]  /*0ef0*/  SEL R100, R103, R6, !P1 ;  /* 0x0000000667647207 */ /* 0x000fe40004800000 */
[----:B------:R-:W-:Y:S02]  /*0f00*/  PRMT R3, R4, 0x7610, R3 ;  /* 0x0000761004037816 */ /* 0x000fe40000000003 */
[----:B------:R-:W-:-:S07]  /*0f10*/  SEL R103, R6, R103, !P1 ;  /* 0x0000006706677207 */ /* 0x000fce0004800000 */
.L_x_8:
[----:B------:R-:W-:-:S08]  /*0f20*/  NOP ;  /* 0x0000000000007918 */ /* 0x000fd00000000000 */
[----:B------:R-:W0:Y:S02]  /*0f30*/  USETMAXREG.TRY_ALLOC.CTAPOOL UP0, 0xe8 ;  /* 0x000000e8000079c8 */ /* 0x000e240008000600 */
[----:B0-----:R-:W-:-:S13]  /*0f40*/  PLOP3.LUT P0, PT, PT, PT, UP0, 0x80, 0x0 ;  /* 0x000000000000781c */ /* 0x001fda0003f0f008 */
[----:B------:R-:W-:Y:S05]  /*0f50*/  @!P0 BRA `(.L_x_8) ;  /* 0xfffffffc00f08947 */ /* 0x000fea000383ffff */
[----:B------:R-:W-:Y:S01]  /*0f60*/  ULDC.64 UR4, c[0x0][0x598] ;  /* 0x0001660000047ab9 */ /* 0x000fe20000000a00 */
[----:B------:R-:W-:Y:S01]  /*0f70*/  ULDC.64 UR38, c[0x0][0x208] ;  /* 0x0000820000267ab9 */ /* 0x000fe20000000a00 */
[----:B------:R-:W-:-:S04]  /*0f80*/  ISETP.NE.U32.AND P0, PT, RZ, UR4, PT ;  /* 0x00000004ff007c0c */ /* 0x000fc8000bf05070 */
[----:B------:R-:W-:-:S13]  /*0f90*/  ISETP.NE.AND.EX P0, PT, RZ, UR5, PT, P0 ;  /* 0x00000005ff007c0c */ /* 0x000fda000bf05300 */
[----:B------:R-:W-:Y:S05]  /*0fa0*/  @!P0 BRA `(.L_x_11) ;  /* 0x00000000001c8947 */ /* 0x000fea0003800000 */
[----:B------:R-:W0:Y:S02]  /*0fb0*/  LDC.64 R4, c[0x0][0x598] ;  /* 0x00016600ff047b82 */ /* 0x000e240000000a00 */
[----:B0-----:R-:W2:Y:S02]  /*0fc0*/  LDG.E.64 R4, desc[UR38][R4.64] ;  /* 0x0000002604047981 */ /* 0x001ea4000c1e1b00 */
[----:B--2---:R-:W-:-:S04]  /*0fd0*/  ISETP.NE.U32.AND P0, PT, R4, RZ, PT ;  /* 0x000000ff0400720c */ /* 0x004fc80003f05070 */
[----:B------:R-:W-:-:S13]  /*0fe0*/  ISETP.NE.AND.EX P0, PT, R5, RZ, PT, P0 ;  /* 0x000000ff0500720c */ /* 0x000fda0003f05300 */
[----:B------:R-:W-:Y:S05]  /*0ff0*/  @!P0 BRA `(.L_x_11) ;  /* 0x0000000000088947 */ /* 0x000fea0003800000 */
[----:B------:R0:W5:Y:S01]  /*1000*/  LD.E R23, desc[UR38][R4.64] ;  /* 0x0000002604177980 */ /* 0x000162000c101900 */
[----:B------:R-:W-:Y:S05]  /*1010*/  BRA `(.L_x_12) ;  /* 0x0000000000247947 */ /* 0x000fea0003800000 */
.L_x_11:
[----:B------:R-:W-:Y:S02]  /*1020*/  ULDC.64 UR4, c[0x0][0x588] ;  /* 0x0001620000047ab9 */ /* 0x000fe40000000a00 */
[----:B------:R-:W-:-:S04]  /*1030*/  ISETP.NE.U32.AND P0, PT, RZ, UR4, PT ;  /* 0x00000004ff007c0c */ /* 0x000fc8000bf05070 */
[----:B------:R-:W-:-:S13]  /*1040*/  ISETP.NE.AND.EX P0, PT, RZ, UR5, PT, P0 ;  /* 0x00000005ff007c0c */ /* 0x000fda000bf05300 */
[----:B------:R-:W-:Y:S05]  /*1050*/  @!P0 BRA `(.L_x_13) ;  /* 0x00000000000c8947 */ /* 0x000fea0003800000 */
[----:B------:R-:W0:Y:S02]  /*1060*/  LDC.64 R4, c[0x0][0x588] ;  /* 0x00016200ff047b82 */ /* 0x000e240000000a00 */
[----:B0-----:R1:W5:Y:S01]  /*1070*/  LDG.E R23, desc[UR38][R4.64] ;  /* 0x0000002604177981 */ /* 0x001362000c1e1900 */
[----:B------:R-:W-:Y:S05]  /*1080*/  BRA `(.L_x_12) ;  /* 0x0000000000087947 */ /* 0x000fea0003800000 */
.L_x_13:
[----:B------:R-:W-:Y:S02]  /*1090*/  ULDC UR4, c[0x0][0x580] ;  /* 0x0001600000047ab9 */ /* 0x000fe40000000800 */
[----:B------:R-:W-:-:S07]  /*10a0*/  IMAD.U32 R23, RZ, RZ, UR4 ;  /* 0x00000004ff177e24 */ /* 0x000fce000f8e00ff */
.L_x_12:
[----:B------:R-:W-:Y:S02]  /*10b0*/  ULDC.64 UR4, c[0x0][0x5a0] ;  /* 0x0001680000047ab9 */ /* 0x000fe40000000a00 */
[----:B------:R-:W-:-:S04]  /*10c0*/  ISETP.NE.U32.AND P0, PT, RZ, UR4, PT ;  /* 0x00000004ff007c0c */ /* 0x000fc8000bf05070 */
[----:B------:R-:W-:-:S13]  /*10d0*/  ISETP.NE.AND.EX P0, PT, RZ, UR5, PT, P0 ;  /* 0x00000005ff007c0c */ /* 0x000fda000bf05300 */
[----:B------:R-:W-:Y:S05]  /*10e0*/  @!P0 BRA `(.L_x_14) ;  /* 0x00000000001c8947 */ /* 0x000fea0003800000 */
[----:B01----:R-:W0:Y:S02]  /*10f0*/  LDC.64 R4, c[0x0][0x5a0] ;  /* 0x00016800ff047b82 */ /* 0x003e240000000a00 */
[----:B0-----:R-:W2:Y:S02]  /*1100*/  LDG.E.64 R4, desc[UR38][R4.64] ;  /* 0x0000002604047981 */ /* 0x001ea4000c1e1b00 */
[----:B--2---:R-:W-:-:S04]  /*1110*/  ISETP.NE.U32.AND P0, PT, R4, RZ, PT ;  /* 0x000000ff0400720c */ /* 0x004fc80003f05070 */
[----:B------:R-:W-:-:S13]  /*1120*/  ISETP.NE.AND.EX P0, PT, R5, RZ, PT, P0 ;  /* 0x000000ff0500720c */ /* 0x000fda0003f05300 */
[----:B------:R-:W-:Y:S05]  /*1130*/  @!P0 BRA `(.L_x_14) ;  /* 0x0000000000088947 */ /* 0x000fea0003800000 */
[----:B------:R0:W5:Y:S01]  /*1140*/  LD.E R90, desc[UR38][R4.64] ;  /* 0x00000026045a7980 */ /* 0x000162000c101900 */
[----:B------:R-:W-:Y:S05]  /*1150*/  BRA `(.L_x_15) ;  /* 0x0000000000247947 */ /* 0x000fea0003800000 */
.L_x_14:
[----:B------:R-:W-:Y:S02]  /*1160*/  ULDC.64 UR4, c[0x0][0x590] ;  /* 0x0001640000047ab9 */ /* 0x000fe40000000a00 */
[----:B------:R-:W-:-:S04]  /*1170*/  ISETP.NE.U32.AND P0, PT, RZ, UR4, PT ;  /* 0x00000004ff007c0c */ /* 0x000fc8000bf05070 */
[----:B------:R-:W-:-:S13]  /*1180*/  ISETP.NE.AND.EX P0, PT, RZ, UR5, PT, P0 ;  /* 0x00000005ff007c0c */ /* 0x000fda000bf05300 */
[----:B------:R-:W-:Y:S05]  /*1190*/  @!P0 BRA `(.L_x_16) ;  /* 0x00000000000c8947 */ /* 0x000fea0003800000 */
[----:B------:R-:W2:Y:S02]  /*11a0*/  LDC.64 R90, c[0x0][0x590] ;  /* 0x00016400ff5a7b82 */ /* 0x000ea40000000a00 */
[----:B--2---:R2:W5:Y:S01]  /*11b0*/  LDG.E R90, desc[UR38][R90.64] ;  /* 0x000000265a5a7981 */ /* 0x004562000c1e1900 */
[----:B------:R-:W-:Y:S05]  /*11c0*/  BRA `(.L_x_15) ;  /* 0x0000000000087947 */ /* 0x000fea0003800000 */
.L_x_16:
[----:B------:R-:W-:Y:S02]  /*11d0*/  ULDC UR4, c[0x0][0x584] ;  /* 0x0001610000047ab9 */ /* 0x000fe40000000800 */
[----:B------:R-:W-:-:S07]  /*11e0*/  IMAD.U32 R90, RZ, RZ, UR4 ;  /* 0x00000004ff5a7e24 */ /* 0x000fce000f8e00ff */
.L_x_15:
[----:B------:R-:W-:-:S13]  /*11f0*/  LOP3.LUT P0, RZ, R3, 0xff, RZ, 0xc0, !PT ;  /* 0x000000ff03ff7812 */ /* 0x000fda000780c0ff */
[----:B------:R-:W-:Y:S05]  /*1200*/  @!P0 EXIT ;  /* 0x000000000000894d */ /* 0x000fea0003800000 */
[----:B------:R-:W3:Y:S01]  /*1210*/  LDC R93, c[0x0][0x658] ;  /* 0x00019600ff5d7b82 */ /* 0x000ee20000000800 */
[----:B------:R-:W-:Y:S01]  /*1220*/  LOP3.LUT R7, R7, 0x1, RZ, 0xc0, !PT ;  /* 0x0000000107077812 */ /* 0x000fe200078ec0ff */
[----:B------:R-:W-:Y:S01]  /*1230*/  ULDC.64 UR6, c[0x0][0x288] ;  /* 0x0000a20000067ab9 */ /* 0x000fe20000000a00 */
[----:B------:R-:W-:Y:S01]  /*1240*/  SHF.R.U32.HI R3, RZ, 0x2, R95 ;  /* 0x00000002ff037819 */ /* 0x000fe2000001165f */
[----:B------:R-:W-:Y:S01]  /*1250*/  UIADD3 UR4, UR7, 0x3f, URZ ;  /* 0x0000003f07047890 */ /* 0x000fe2000fffe03f */
[----:B------:R-:W-:Y:S01]  /*1260*/  SHF.R.U32.HI R0, RZ, 0x1, R0 ;  /* 0x00000001ff007819 */ /* 0x000fe20000011600 */
[----:B------:R-:W-:Y:S01]  /*1270*/  IMAD.SHL.U32 R88, R7, 0x40, RZ ;  /* 0x0000004007587824 */ /* 0x000fe200078e00ff */
[----:B------:R-:W-:Y:S01]  /*1280*/  LOP3.LUT R3, R3, 0x7, RZ, 0xc0, !PT ;  /* 0x0000000703037812 */ /* 0x000fe200078ec0ff */
[----:B------:R-:W4:Y:S01]  /*1290*/  LDC.64 R8, c[0x0][0x5c8] ;  /* 0x00017200ff087b82 */ /* 0x000f220000000a00 */
[----:B------:R-:W-:Y:S01]  /*12a0*/  USHF.R.S32.HI UR5, URZ, 0x1f, UR4 ;  /* 0x0000001f3f057899 */ /* 0x000fe20008011404 */
[----:B------:R-:W-:Y:S01]  /*12b0*/  LOP3.LUT R0, R0, 0x30, RZ, 0xc0, !PT ;  /* 0x0000003000007812 */ /* 0x000fe200078ec0ff */
[----:B------:R-:W-:Y:S01]  /*12c0*/  IMAD.MOV.U32 R6, RZ, RZ, 0x1 ;  /* 0x00000001ff067424 */ /* 0x000fe200078e00ff */
[--C-:B------:R-:W-:Y:S01]  /*12d0*/  LOP3.LUT R88, R88, 0x40, R3.reuse, 0xe2, !PT ;  /* 0x0000004058587812 */ /* 0x100fe200078ee203 */
[----:B------:R-:W-:Y:S01]  /*12e0*/  ULEA.HI UR5, UR5, UR4, URZ, 0x6 ;  /* 0x0000000405057291 */ /* 0x000fe2000f8f303f */
[-C--:B01----:R-:W-:Y:S01]  /*12f0*/  IADD3 R4, RZ, -R0.reuse, -R3 ;  /* 0x80000000ff047210 */ /* 0x083fe20007ffe803 */
[----:B------:R-:W-:Y:S01]  /*1300*/  IMAD.U32 R5, RZ, RZ, UR6 ;  /* 0x00000006ff057e24 */ /* 0x000fe2000f8e00ff */
[----:B------:R-:W0:Y:S01]  /*1310*/  LDC R97, c[0x0][0x600] ;  /* 0x00018000ff617b82 */ /* 0x000e220000000800 */
[----:B------:R-:W-:Y:S01]  /*1320*/  LOP3.LUT R88, R88, R0, RZ, 0xfc, !PT ;  /* 0x0000000058587212 */ /* 0x000fe200078efcff */
[----:B------:R-:W-:Y:S01]  /*1330*/  IMAD.MOV.U32 R0, RZ, RZ, -0x1 ;  /* 0xffffffffff007424 */ /* 0x000fe200078e00ff */
[----:B------:R-:W-:Y:S01]  /*1340*/  USHF.R.S32.HI UR43, URZ, 0x6, UR5 ;  /* 0x000000063f2b7899 */ /* 0x000fe20008011405 */
[----:B------:R-:W-:Y:S01]  /*1350*/  LOP3.LUT R94, R95, 0x3, RZ, 0xc0, !PT ;  /* 0x000000035f5e7812 */ /* 0x000fe200078ec0ff */
[----:B------:R-:W-:Y:S01]  /*1360*/  IMAD R4, R7, -0x40, R4 ;  /* 0xffffffc007047824 */ /* 0x000fe200078e0204 */
[C---:B------:R-:W-:Y:S01]  /*1370*/  LOP3.LUT R96, R95.reuse, 0x80, RZ, 0xc0, !PT ;  /* 0x000000805f607812 */ /* 0x040fe200078ec0ff */
[----:B------:R-:W-:Y:S01]  /*1380*/  UISETP.LT.AND UP0, UPT, UR43, 0x1, UPT ;  /* 0x000000012b00788c */ /* 0x000fe2000bf01270 */
[-C--:B---3--:R-:W-:Y:S01]  /*1390*/  SHF.L.U32 R0, R0, R93.reuse, RZ ;  /* 0x0000005d00007219 */ /* 0x088fe200000006ff */
[----:B------:R-:W-:Y:S01]  /*13a0*/  ULDC UR4, c[0x0][0x284] ;  /* 0x0000a10000047ab9 */ /* 0x000fe20000000800 */
[----:B------:R-:W-:Y:S01]  /*13b0*/  IMAD R94, R94, -0x2, R5 ;  /* 0xfffffffe5e5e7824 */ /* 0x000fe200078e0205 */
[----:B------:R-:W-:Y:S01]  /*13c0*/  USEL UR44, UR43, 0x1, UP0 ;  /* 0x000000012b2c7887 */ /* 0x000fe20008000000 */
[----:B------:R-:W-:Y:S01]  /*13d0*/  SHF.L.U32 R93, R6, R93, RZ ;  /* 0x0000005d065d7219 */ /* 0x000fe200000006ff */
[----:B------:R-:W-:Y:S01]  /*13e0*/  IMAD.SHL.U32 R95, R95, 0x2, RZ ;  /* 0x000000025f5f7824 */ /* 0x000fe200078e00ff */
[----:B------:R-:W-:Y:S01]  /*13f0*/  LOP3.LUT R102, R18, 0x1, RZ, 0xfc, !PT ;  /* 0x0000000112667812 */ /* 0x000fe200078efcff */
[----:B------:R-:W-:Y:S01]  /*1400*/  VIADD R99, R4, UR4 ;  /* 0x0000000404637c36 */ /* 0x000fe20008000000 */
[C---:B----4-:R-:W-:Y:S01]  /*1410*/  SHF.L.U64.HI R92, R8.reuse, 0x3, R9 ;  /* 0x00000003085c7819 */ /* 0x050fe20000010209 */
[----:B--2---:R-:W-:Y:S01]  /*1420*/  IMAD.SHL.U32 R91, R8, 0x8, RZ ;  /* 0x00000008085b7824 */ /* 0x004fe200078e00ff */
[----:B------:R-:W-:Y:S01]  /*1430*/  SHF.R.U32.HI R96, RZ, 0x7, R96 ;  /* 0x00000007ff607819 */ /* 0x000fe20000011660 */
[----:B------:R-:W-:Y:S01]  /*1440*/  IMAD.MOV.U32 R89, RZ, RZ, RZ ;  /* 0x000000ffff597224 */ /* 0x000fe200078e00ff */
[----:B------:R-:W-:Y:S01]  /*1450*/  LOP3.LUT R98, RZ, R0, RZ, 0x33, !PT ;  /* 0x00000000ff627212 */ /* 0x000fe200078e33ff */
[----:B------:R-:W-:Y:S01]  /*1460*/  UIADD3 UR44, UR43, -UR44, URZ ;  /* 0x8000002c2b2c7290 */ /* 0x000fe2000fffe03f */
[----:B------:R-:W-:Y:S01]  /*1470*/  UMOV UR40, URZ ;  /* 0x0000003f00287c82 */ /* 0x000fe20008000000 */
[----:B0-----:R-:W-:Y:S01]  /*1480*/  VIADD R97, R97, 0xffffffff ;  /* 0xffffffff61617836 */ /* 0x001fe20000000000 */
[----:B------:R-:W-:-:S09]  /*1490*/  UMOV UR41, URZ ;  /* 0x0000003f00297c82 */ /* 0x000fd20008000000 */
.L_x_162:
[----:B0-----:R-:W0:Y:S01]  /*14a0*/  SHFL.IDX PT, R0, R96, RZ, 0x1f ;  /* 0x00001fff60007589 */ /* 0x001e2200000e0000 */
[----:B-1----:R-:W1:Y:S01]  /*14b0*/  S2UR UR7, SR_CgaCtaId ;  /* 0x00000000000779c3 */ /* 0x002e620000008800 */
[----:B------:R-:W-:Y:S01]  /*14c0*/  UMOV UR6, 0x400 ;  /* 0x0000040000067882 */ /* 0x000fe20000000000 */
[----:B0-----:R-:W-:Y:S01]  /*14d0*/  R2UR UR4, R0 ;  /* 0x00000000000472ca */ /* 0x001fe200000e0000 */
[----:B-1----:R-:W-:-:S12]  /*14e0*/  ULEA UR6, UR7, UR6, 0x18 ;  /* 0x0000000607067291 */ /* 0x002fd8000f8ec03f */
[----:B------:R-:W-:-:S04]  /*14f0*/  ULEA.HI UR5, UR4, UR4, URZ, 0x1 ;  /* 0x0000000404057291 */ /* 0x000fc8000f8f083f */
[----:B------:R-:W-:-:S04]  /*1500*/  ULOP3.LUT UR5, UR5, 0x7fffe, URZ, 0xc0, !UPT ;  /* 0x0007fffe05057892 */ /* 0x000fc8000f8ec03f */
[----:B------:R-:W-:-:S03]  /*1510*/  UIADD3 UR5, UR4, -UR5, URZ ;  /* 0x8000000504057290 */ /* 0x000fc6000fffe03f */
[----:B------:R-:W-:Y:S01]  /*1520*/  ULDC UR4, c[0x0][0x28c] ;  /* 0x0000a30000047ab9 */ /* 0x000fe20000000800 */
[----:B------:R-:W-:Y:S01]  /*1530*/  ULEA UR5, UR5, UR6, 0xd ;  /* 0x0000000605057291 */ /* 0x000fe2000f8e683f */
[----:B------:R-:W-:-:S03]  /*1540*/  ISETP.LT.AND P0, PT, RZ, UR4, PT ;  /* 0x00000004ff007c0c */ /* 0x000fc6000bf01270 */
[----:B------:R-:W-:-:S04]  /*1550*/  UIADD3 UR5, UR5, 0x100, URZ ;  /* 0x0000010005057890 */ /* 0x000fc8000fffe03f */
[----:B------:R-:W-:-:S04]  /*1560*/  USHF.R.U32.HI UR5, URZ, 0x4, UR5 ;  /* 0x000000043f057899 */ /* 0x000fc80008011605 */
[----:B------:R-:W-:-:S04]  /*1570*/  ULOP3.LUT UR5, UR5, 0x3fff, URZ, 0xc0, !UPT ;  /* 0x00003fff05057892 */ /* 0x000fc8000f8ec03f */
[----:B------:R-:W-:Y:S01]  /*1580*/  ULOP3.LUT UR45, UR5, 0x10000, URZ, 0xfc, !UPT ;  /* 0x00010000052d7892 */ /* 0x000fe2000f8efc3f */
[----:B--2345:R-:W-:Y:S11]  /*1590*/  @P0 BRA `(.L_x_17) ;  /* 0x0000000000400947 */ /* 0x03cff60003800000 */
[----:B------:R-:W-:Y:S01]  /*15a0*/  MOV R0, 0x0 ;  /* 0x0000000000007802 */ /* 0x000fe20000000f00 */
[----:B------:R-:W-:Y:S01]  /*15b0*/  ULDC.64 UR4, c[0x4][0x68] ;  /* 0x01001a0000047ab9 */ /* 0x000fe20000000a00 */
[----:B------:R-:W-:Y:S01]  /*15c0*/  ULDC.64 UR6, c[0x4][0x8] ;  /* 0x0100020000067ab9 */ /* 0x000fe20000000a00 */
[----:B------:R-:W-:Y:S01]  /*15d0*/  IMAD.U32 R4, RZ, RZ, UR4 ;  /* 0x00000004ff047e24 */ /* 0x000fe2000f8e00ff */
[----:B------:R0:W1:Y:S01]  /*15e0*/  LDC.64 R14, c[0x4][R0] ;  /* 0x01000000000e7b82 */ /* 0x0000620000000a00 */
[----:B------:R-:W-:Y:S01]  /*15f0*/  IMAD.U32 R5, RZ, RZ, UR5 ;  /* 0x00000005ff057e24 */ /* 0x000fe2000f8e00ff */
[----:B------:R-:W-:Y:S01]  /*1600*/  ULDC.64 UR4, c[0x4][0x70] ;  /* 0x01001c0000047ab9 */ /* 0x000fe20000000a00 */
[----:B------:R-:W-:Y:S02]  /*1610*/  IMAD.U32 R10, RZ, RZ, UR6 ;  /* 0x00000006ff0a7e24 */ /* 0x000fe4000f8e00ff */
[----:B------:R-:W-:Y:S02]  /*1620*/  IMAD.U32 R6, RZ, RZ, UR4 ;  /* 0x00000004ff067e24 */ /* 0x000fe4000f8e00ff */
[----:B------:R-:W-:-:S02]  /*1630*/  IMAD.U32 R7, RZ, RZ, UR5 ;  /* 0x00000005ff077e24 */ /* 0x000fc4000f8e00ff */
[----:B------:R-:W-:Y:S02]  /*1640*/  IMAD.U32 R11, RZ, RZ, UR7 ;  /* 0x00000007ff0b7e24 */ /* 0x000fe4000f8e00ff */
[----:B------:R-:W-:Y:S02]  /*1650*/  IMAD.MOV.U32 R8, RZ, RZ, 0x1e1 ;  /* 0x000001e1ff087424 */ /* 0x000fe400078e00ff */
[----:B------:R-:W-:Y:S02]  /*1660*/  IMAD.MOV.U32 R12, RZ, RZ, 0x1 ;  /* 0x00000001ff0c7424 */ /* 0x000fe400078e00ff */
[----:B0-----:R-:W-:-:S07]  /*1670*/  IMAD.MOV.U32 R13, RZ, RZ, RZ ;  /* 0x000000ffff0d7224 */ /* 0x001fce00078e00ff */
[----:B------:R-:W-:-:S07]  /*1680*/  LEPC R20, `(.L_x_17) ;  /* 0x000000001014794e */ /* 0x000fce0000000000 */
[----:B-1---5:R-:W-:Y:S05]  /*1690*/  CALL.ABS.NOINC R14 ;  /* 0x000000000e007343 */ /* 0x022fea0003c00000 */
.L_x_17:
[----:B------:R-:W-:-:S13]  /*16a0*/  ISETP.NE.AND P0, PT, R102, 0x3, PT ;  /* 0x000000036600780c */ /* 0x000fda0003f05270 */
[----:B------:R-:W-:Y:S05]  /*16b0*/  @!P0 BRA `(.L_x_18) ;  /* 0x0000000000048947 */ /* 0x000fea0003800000 */
[----:B------:R-:W-:Y:S01]  /*16c0*/  BPT.TRAP 0x1 ;  /* 0x000000040000795c */ /* 0x000fe20000300000 */
.L_x_18:
[----:B------:R-:W0:Y:S01]  /*16d0*/  S2UR UR5, SR_CgaCtaId ;  /* 0x00000000000579c3 */ /* 0x000e220000008800 */
[----:B------:R-:W-:Y:S01]  /*16e0*/  UMOV UR4, 0x400 ;  /* 0x0000040000047882 */ /* 0x000fe20000000000 */
[----:B------:R-:W-:Y:S02]  /*16f0*/  IMAD.U32 R0, RZ, RZ, UR40 ;  /* 0x00000028ff007e24 */ /* 0x000fe4000f8e00ff */
[----:B------:R-:W-:-:S03]  /*1700*/  IMAD.U32 R3, RZ, RZ, UR41 ;  /* 0x00000029ff037e24 */ /* 0x000fc6000f8e00ff */
[----:B------:R-:W-:Y:S01]  /*1710*/  SHF.L.U32 R0, R0, 0x1f, RZ ;  /* 0x0000001f00007819 */ /* 0x000fe200000006ff */
[----:B0-----:R-:W-:-:S06]  /*1720*/  ULEA UR4, UR5, UR4, 0x18 ;  /* 0x0000000405047291 */ /* 0x001fcc000f8ec03f */
[----:B------:R-:W-:-:S04]  /*1730*/  IMAD.U32 R6, RZ, RZ, UR4 ;  /* 0x00000004ff067e24 */ /* 0x000fc8000f8e00ff */
[----:B------:R-:W-:-:S04]  /*1740*/  IMAD R3, R3, 0x8, R6 ;  /* 0x0000000803037824 */ /* 0x000fc800078e0206 */
[----:B------:R0:W1:Y:S01]  /*1750*/  SYNCS.PHASECHK.TRANS64.TRYWAIT P1, [R3+URZ], R0 ;  /* 0x00000000030075a7 */ /* 0x000062000802017f */
[----:B------:R-:W-:Y:S05]  /*1760*/  @!P0 BRA `(.L_x_19) ;  /* 0x0000000000048947 */ /* 0x000fea0003800000 */
[----:B------:R-:W-:Y:S01]  /*1770*/  BPT.TRAP 0x1 ;  /* 0x000000040000795c */ /* 0x000fe20000300000 */
.L_x_19:
[----:B------:R-:W-:-:S05]  /*1780*/  IMAD.U32 R4, RZ, RZ, UR44 ;  /* 0x0000002cff047e24 */ /* 0x000fca000f8e00ff */
[----:B------:R-:W-:Y:S01]  /*1790*/  ISETP.GE.AND P2, PT, R4, 0x1, PT ;  /* 0x000000010400780c */ /* 0x000fe20003f46270 */
[----:B-1----:R-:W-:-:S12]  /*17a0*/  @P1 BRA `(.L_x_20) ;  /* 0x0000000000081947 */ /* 0x002fd80003800000 */
[----:B------:R-:W1:Y:S02]  /*17b0*/  SYNCS.PHASECHK.TRANS64.TRYWAIT P1, [R3+URZ], R0 ;  /* 0x00000000030075a7 */ /* 0x000e64000802017f */
[----:B-1----:R-:W-:Y:S05]  /*17c0*/  @!P1 BRA `(.L_x_21) ;  /* 0x0000006400dc9947 */ /* 0x002fea0003800000 */
.L_x_20:
[----:B------:R-:W-:Y:S05]  /*17d0*/  WARPSYNC.ALL ;  /* 0x0000000000007948 */ /* 0x000fea0003800000 */
[----:B------:R-:W-:Y:S01]  /*17e0*/  R2UR UR4, R6 ;  /* 0x00000000060472ca */ /* 0x000fe200000e0000 */
[----:B------:R-:W-:Y:S01]  /*17f0*/  ULEA UR5, UR41, UR45, 0xa ;  /* 0x0000002d29057291 */ /* 0x000fe2000f8e503f */
[----:B------:R-:W-:Y:S01]  /*1800*/  WARPGROUP.ARRIVE ;  /* 0x00000000000079c5 */ /* 0x000fe20000000000 */
[----:B------:R-:W-:Y:S01]  /*1810*/  UMOV UR9, 0x40000040 ;  /* 0x4000004000097882 */ /* 0x000fe20000000000 */
[----:B------:R-:W-:-:S04]  /*1820*/  UMOV UR11, 0x40000040 ;  /* 0x40000040000b7882 */ /* 0x000fc80000000000 */
[----:B------:R-:W-:-:S05]  /*1830*/  UMOV UR8, UR5 ;  /* 0x0000000500087c82 */ /* 0x000fca0008000000 */
[----:B------:R-:W-:-:S04]  /*1840*/  UIADD3 UR4, UR4, 0x14100, URZ ;  /* 0x0001410004047890 */ /* 0x000fc8000fffe03f */
[----:B------:R-:W-:-:S04]  /*1850*/  USHF.R.U32.HI UR4, URZ, 0x4, UR4 ;  /* 0x000000043f047899 */ /* 0x000fc80008011604 */
[----:B------:R-:W-:-:S04]  /*1860*/  ULOP3.LUT UR4, UR4, 0x3fff, URZ, 0xc0, !UPT ;  /* 0x00003fff04047892 */ /* 0x000fc8000f8ec03f */
[----:B------:R-:W-:-:S04]  /*1870*/  ULOP3.LUT UR4, UR4, 0x10000, URZ, 0xfc, !UPT ;  /* 0x0001000004047892 */ /* 0x000fc8000f8efc3f */
[----:B------:R-:W-:-:S07]  /*1880*/  ULEA UR6, UR41, UR4, 0xa ;  /* 0x0000000429067291 */ /* 0x000fce000f8e503f */
[----:B------:R-:W-:Y:S02]  /*1890*/  UMOV UR10, UR6 ;  /* 0x00000006000a7c82 */ /* 0x000fe40008000000 */
[----:B------:R-:W-:Y:S01]  /*18a0*/  HGMMA.64x128x16.F32 R24, gdesc[UR8], RZ, !UPT, gsb0 ;  /* 0x01e00000081879f0 */ /* 0x000fe2000c0008ff */
[----:B------:R-:W-:Y:S02]  /*18b0*/  UIADD3 UR8, UR5, 0x2, URZ ;  /* 0x0000000205087890 */ /* 0x000fe4000fffe03f */
[----:B------:R-:W-:Y:S01]  /*18c0*/  UIADD3 UR10, UR6, 0x2, URZ ;  /* 0x00000002060a7890 */ /* 0x000fe2000fffe03f */
[----:B------:R-:W-:Y:S01]  /*18d0*/  UMOV UR9, 0x40000040 ;  /* 0x4000004000097882 */ /* 0x000fe20000000000 */
[----:B------:R-:W-:Y:S01]  /*18e0*/  UMOV UR11, 0x40000040 ;  /* 0x40000040000b7882 */ /* 0x000fe20000000000 */
[----:B------:R-:W-:Y:S02]  /*18f0*/  WARPGROUP.DEPBAR.LE gsb0, 0x0 ;  /* 0x00008000000079c5 */ /* 0x000fe40000010000 */
[----:B------:R-:W-:-:S06]  /*1900*/  WARPGROUP.ARRIVE ;  /* 0x00000000000079c5 */ /* 0x000fcc0000000000 */
[----:B------:R-:W-:Y:S01]  /*1910*/  HGMMA.64x128x16.F32 R24, gdesc[UR8], R24, gsb0 ;  /* 0x01e00000081879f0 */ /* 0x000fe20008000818 */
        /* <DEDUP_REMOVED lines=13> */
[----:B------:R-:W-:Y:S03]  /*19f0*/  HGMMA.64x128x16.F32 R24, gdesc[UR8], R24, gsb0 ;  /* 0x01e00000081879f0 */ /* 0x000fe60008000818 */
[----:B------:R-:W-:Y:S02]  /*1a00*/  WARPGROUP.DEPBAR.LE gsb0, 0x0 ;  /* 0x00008000000079c5 */ /* 0x000fe40000010000 */
[----:B------:R-:W-:Y:S05]  /*1a10*/  @!P2 BRA `(.L_x_22) ;  /* 0x000000040028a947 */ /* 0x000fea0003800000 */
[----:B------:R-:W-:Y:S01]  /*1a20*/  UIADD3 UR5, UR41, 0x1, URZ ;  /* 0x0000000129057890 */ /* 0x000fe2000fffe03f */
[----:B01----:R-:W-:Y:S02]  /*1a30*/  IMAD.U32 R0, RZ, RZ, UR44 ;  /* 0x0000002cff007e24 */ /* 0x003fe4000f8e00ff */
[----:B------:R-:W-:Y:S01]  /*1a40*/  IMAD.U32 R3, RZ, RZ, UR41 ;  /* 0x00000029ff037e24 */ /* 0x000fe2000f8e00ff */
[----:B------:R-:W-:-:S04]  /*1a50*/  UISETP.NE.AND UP0, UPT, UR5, 0x5, UPT ;  /* 0x000000050500788c */ /* 0x000fc8000bf05270 */
[----:B------:R-:W-:Y:S02]  /*1a60*/  USEL UR6, URZ, 0x1, UP0 ;  /* 0x000000013f067887 */ /* 0x000fe40008000000 */
[----:B------:R-:W-:Y:S02]  /*1a70*/  USEL UR5, UR5, URZ, UP0 ;  /* 0x0000003f05057287 */ /* 0x000fe40008000000 */
[----:B------:R-:W-:-:S06]  /*1a80*/  ULOP3.LUT UR6, UR40, UR6, URZ, 0x3c, !UPT ;  /* 0x0000000628067292 */ /* 0x000fcc000f8e3c3f */
[----:B------:R-:W-:-:S07]  /*1a90*/  IMAD.U32 R7, RZ, RZ, UR6 ;  /* 0x00000006ff077e24 */ /* 0x000fce000f8e00ff */
.L_x_29:
[----:B------:R-:W-:Y:S05]  /*1aa0*/  @!P0 BRA `(.L_x_23) ;  /* 0x0000000000048947 */ /* 0x000fea0003800000 */
[----:B------:R-:W-:Y:S01]  /*1ab0*/  BPT.TRAP 0x1 ;  /* 0x000000040000795c */ /* 0x000fe20000300000 */
.L_x_23:
[----:B------:R-:W0:Y:S01]  /*1ac0*/  S2UR UR7, SR_CgaCtaId ;  /* 0x00000000000779c3 */ /* 0x000e220000008800 */
[----:B------:R-:W-:Y:S01]  /*1ad0*/  UMOV UR6, 0x400 ;  /* 0x0000040000067882 */ /* 0x000fe20000000000 */
[----:B------:R-:W-:Y:S01]  /*1ae0*/  IMAD.U32 R5, RZ, RZ, UR5 ;  /* 0x00000005ff057e24 */ /* 0x000fe2000f8e00ff */
[----:B------:R-:W-:Y:S01]  /*1af0*/  SHF.L.U32 R4, R7, 0x1f, RZ ;  /* 0x0000001f07047819 */ /* 0x000fe200000006ff */
[----:B0-----:R-:W-:-:S06]  /*1b00*/  ULEA UR6, UR7, UR6, 0x18 ;  /* 0x0000000607067291 */ /* 0x001fcc000f8ec03f */
[----:B------:R-:W-:-:S04]  /*1b10*/  IMAD.U32 R6, RZ, RZ, UR6 ;  /* 0x00000006ff067e24 */ /* 0x000fc8000f8e00ff */
[----:B------:R-:W-:-:S04]  /*1b20*/  IMAD R5, R5, 0x8, R6 ;  /* 0x0000000805057824 */ /* 0x000fc800078e0206 */
[----:B------:R0:W1:Y:S01]  /*1b30*/  SYNCS.PHASECHK.TRANS64.TRYWAIT P1, [R5+URZ], R4 ;  /* 0x00000004050075a7 */ /* 0x000062000802017f */
[----:B------:R-:W-:Y:S05]  /*1b40*/  @!P0 BRA `(.L_x_24) ;  /* 0x0000000000048947 */ /* 0x000fea0003800000 */
[----:B------:R-:W-:Y:S01]  /*1b50*/  BPT.TRAP 0x1 ;  /* 0x000000040000795c */ /* 0x000fe20000300000 */
.L_x_24:
[----:B-1----:R-:W-:Y:S05]  /*1b60*/  @P1 BRA `(.L_x_25) ;  /* 0x0000000000081947 */ /* 0x002fea0003800000 */
[----:B------:R-:W1:Y:S02]  /*1b70*/  SYNCS.PHASECHK.TRANS64.TRYWAIT P1, [R5+URZ], R4 ;  /* 0x00000004050075a7 */ /* 0x000e64000802017f */
[----:B-1----:R-:W-:Y:S05]  /*1b80*/  @!P1 BRA `(.L_x_26) ;  /* 0x0000006400009947 */ /* 0x002fea0003800000 */
.L_x_25:
[----:B------:R-:W-:Y:S01]  /*1b90*/  ULEA UR6, UR5, UR45, 0xa ;  /* 0x0000002d05067291 */ /* 0x000fe2000f8e503f */
[----:B------:R-:W-:Y:S01]  /*1ba0*/  WARPGROUP.ARRIVE ;  /* 0x00000000000079c5 */ /* 0x000fe20000000000 */
[----:B------:R-:W-:Y:S01]  /*1bb0*/  ULEA UR7, UR5, UR4, 0xa ;  /* 0x0000000405077291 */ /* 0x000fe2000f8e503f */
[----:B------:R-:W-:Y:S01]  /*1bc0*/  UMOV UR9, 0x40000040 ;  /* 0x4000004000097882 */ /* 0x000fe20000000000 */
[----:B------:R-:W-:-:S03]  /*1bd0*/  UMOV UR11, 0x40000040 ;  /* 0x40000040000b7882 */ /* 0x000fc60000000000 */
[----:B------:R-:W-:Y:S02]  /*1be0*/  UMOV UR8, UR6 ;  /* 0x0000000600087c82 */ /* 0x000fe40008000000 */
[----:B------:R-:W-:Y:S02]  /*1bf0*/  UMOV UR10, UR7 ;  /* 0x00000007000a7c82 */ /* 0x000fe40008000000 */
[----:B------:R-:W-:Y:S01]  /*1c00*/  HGMMA.64x128x16.F32 R24, gdesc[UR8], R24, gsb0 ;  /* 0x01e00000081879f0 */ /* 0x000fe20008000818 */
[----:B------:R-:W-:Y:S02]  /*1c10*/  UIADD3 UR8, UR6, 0x2, URZ ;  /* 0x0000000206087890 */ /* 0x000fe4000fffe03f */
[----:B------:R-:W-:Y:S01]  /*1c20*/  UIADD3 UR10, UR7, 0x2, URZ ;  /* 0x00000002070a7890 */ /* 0x000fe2000fffe03f */
[----:B------:R-:W-:Y:S01]  /*1c30*/  UMOV UR9, 0x40000040 ;  /* 0x4000004000097882 */ /* 0x000fe20000000000 */
[----:B------:R-:W-:Y:S01]  /*1c40*/  UMOV UR11, 0x40000040 ;  /* 0x40000040000b7882 */ /* 0x000fe20000000000 */
[----:B------:R-:W-:-:S02]  /*1c50*/  WARPGROUP.DEPBAR.LE gsb0, 0x0 ;  /* 0x00008000000079c5 */ /* 0x000fc40000010000 */
        /* <DEDUP_REMOVED lines=18> */
[----:B------:R-:W-:Y:S01]  /*1d80*/  BPT.TRAP 0x1 ;  /* 0x000000040000795c */ /* 0x000fe20000300000 */
.L_x_27:
[----:B------:R-:W-:-:S13]  /*1d90*/  ISETP.NE.AND P1, PT, R22, RZ, PT ;  /* 0x000000ff1600720c */ /* 0x000fda0003f25270 */
[----:B01----:R-:W-:-:S04]  /*1da0*/  @P1 IMAD R4, R3, 0x8, R6 ;  /* 0x0000000803041824 */ /* 0x003fc800078e0206 */
[----:B------:R-:W-:-:S05]  /*1db0*/  @P1 VIADD R4, R4, 0x28 ;  /* 0x0000002804041836 */ /* 0x000fca0000000000 */
[----:B------:R-:W-:-:S04]  /*1dc0*/  @P1 PRMT R4, R19, 0x654, R4 ;  /* 0x0000065413041816 */ /* 0x000fc80000000004 */
[----:B------:R0:W-:Y:S01]  /*1dd0*/  @P1 SYNCS.ARRIVE.TRANS64.RED.A1T0 RZ, [R4+URZ], RZ ;  /* 0x000000ff04ff19a7 */ /* 0x0001e2000810043f */
[----:B------:R-:W-:-:S13]  /*1de0*/  ISETP.GT.U32.AND P1, PT, R18, 0x1, PT ;  /* 0x000000011200780c */ /* 0x000fda0003f24070 */
[----:B0-----:R-:W-:Y:S05]  /*1df0*/  @P1 BRA `(.L_x_28) ;  /* 0x0000000000041947 */ /* 0x001fea0003800000 */
[----:B------:R-:W-:Y:S01]  /*1e00*/  BPT.TRAP 0x1 ;  /* 0x000000040000795c */ /* 0x000fe20000300000 */
.L_x_28:
[----:B------:R-:W-:Y:S01]  /*1e10*/  UIADD3 UR5, UR5, 0x1, URZ ;  /* 0x0000000105057890 */ /* 0x000fe2000fffe03f */
[C---:B------:R-:W-:Y:S01]  /*1e20*/  ISETP.GT.AND P2, PT, R0.reuse, 0x1, PT ;  /* 0x000000010000780c */ /* 0x040fe20003f44270 */
[----:B------:R-:W-:Y:S02]  /*1e30*/  VIADD R3, R3, 0x1 ;  /* 0x0000000103037836 */ /* 0x000fe40000000000 */
[----:B------:R-:W-:Y:S01]  /*1e40*/  UISETP.NE.AND UP0, UPT, UR5, 0x5, UPT ;  /* 0x000000050500788c */ /* 0x000fe2000bf05270 */
[----:B------:R-:W-:Y:S02]  /*1e50*/  VIADD R0, R0, 0xffffffff ;  /* 0xffffffff00007836 */ /* 0x000fe40000000000 */
[C---:B------:R-:W-:Y:S01]  /*1e60*/  ISETP.NE.AND P1, PT, R3.reuse, 0x5, PT ;  /* 0x000000050300780c */ /* 0x040fe20003f25270 */
[----:B------:R-:W-:Y:S02]  /*1e70*/  USEL UR6, URZ, 0x1, UP0 ;  /* 0x000000013f067887 */ /* 0x000fe40008000000 */
[----:B------:R-:W-:Y:S01]  /*1e80*/  USEL UR5, UR5, URZ, UP0 ;  /* 0x0000003f05057287 */ /* 0x000fe20008000000 */
[----:B------:R-:W-:-:S03]  /*1e90*/  SEL R3, R3, RZ, P1 ;  /* 0x000000ff03037207 */ /* 0x000fc60000800000 */
[----:B------:R-:W-:Y:S01]  /*1ea0*/  LOP3.LUT R7, R7, UR6, RZ, 0x3c, !PT ;  /* 0x0000000607077c12 */ /* 0x000fe2000f8e3cff */
[----:B------:R-:W-:Y:S07]  /*1eb0*/  @P2 BRA `(.L_x_29) ;  /* 0xfffffff800f82947 */ /* 0x000fee000383ffff */
.L_x_22:
[----:B01----:R-:W0:Y:S02]  /*1ec0*/  LDC R0, c[0x0][0x28c] ;  /* 0x0000a300ff007b82 */ /* 0x003e240000000800 */
[----:B0-----:R-:W-:-:S13]  /*1ed0*/  ISETP.GE.AND P1, PT, R0, 0x1, PT ;  /* 0x000000010000780c */ /* 0x001fda0003f26270 */
[----:B------:R-:W-:Y:S05]  /*1ee0*/  @!P1 BRA `(.L_x_30) ;  /* 0x0000000000449947 */ /* 0x000fea0003800000 */
[----:B------:R-:W-:Y:S05]  /*1ef0*/  @!P0 BRA `(.L_x_31) ;  /* 0x0000000000048947 */ /* 0x000fea0003800000 */
[----:B------:R-:W-:Y:S01]  /*1f00*/  BPT.TRAP 0x1 ;  /* 0x000000040000795c */ /* 0x000fe20000300000 */
.L_x_31:
[----:B------:R-:W-:-:S13]  /*1f10*/  ISETP.NE.AND P0, PT, R22, RZ, PT ;  /* 0x000000ff1600720c */ /* 0x000fda0003f05270 */
[----:B------:R-:W-:-:S05]  /*1f20*/  VOTEU.ANY UP0, P0 ;  /* 0x00000000003f7886 */ /* 0x000fca0000000100 */
[----:B------:R-:W-:-:S06]  /*1f30*/  @UP0 UIADD3 UR4, UR44, UR41, URZ ;  /* 0x000000292c040290 */ /* 0x000fcc000fffe03f */
[----:B------:R-:W-:Y:S02]  /*1f40*/  IMAD.U32 R4, RZ, RZ, UR4 ;  /* 0x00000004ff047e24 */ /* 0x000fe4000f8e00ff */
[----:B------:R-:W-:Y:S02]  /*1f50*/  IMAD.U32 R3, RZ, RZ, UR4 ;  /* 0x00000004ff037e24 */ /* 0x000fe4000f8e00ff */
[----:B------:R-:W-:-:S05]  /*1f60*/  @P0 IMAD.WIDE.U32 R4, R4, -0x33333333, RZ ;  /* 0xcccccccd04040825 */ /* 0x000fca00078e00ff */
[----:B------:R-:W-:-:S05]  /*1f70*/  @P0 SHF.R.U32.HI R0, RZ, 0x2, R5 ;  /* 0x00000002ff000819 */ /* 0x000fca0000011605 */
[----:B------:R-:W-:-:S04]  /*1f80*/  @P0 IMAD R0, R0, -0x5, R3 ;  /* 0xfffffffb00000824 */ /* 0x000fc800078e0203 */
[----:B------:R-:W-:-:S04]  /*1f90*/  @P0 IMAD R0, R0, 0x8, R6 ;  /* 0x0000000800000824 */ /* 0x000fc800078e0206 */
[----:B------:R-:W-:-:S05]  /*1fa0*/  @P0 VIADD R0, R0, 0x28 ;  /* 0x0000002800000836 */ /* 0x000fca0000000000 */
[----:B------:R-:W-:-:S04]  /*1fb0*/  @P0 PRMT R0, R19, 0x654, R0 ;  /* 0x0000065413000816 */ /* 0x000fc80000000000 */
[----:B------:R0:W-:Y:S01]  /*1fc0*/  @P0 SYNCS.ARRIVE.TRANS64.RED.A1T0 RZ, [R0+URZ], RZ ;  /* 0x000000ff00ff09a7 */ /* 0x0001e2000810043f */
[----:B------:R-:W-:-:S13]  /*1fd0*/  ISETP.GT.U32.AND P0, PT, R18, 0x1, PT ;  /* 0x000000011200780c */ /* 0x000fda0003f04070 */
[----:B0-----:R-:W-:Y:S05]  /*1fe0*/  @P0 BRA `(.L_x_30) ;  /* 0x0000000000040947 */ /* 0x001fea0003800000 */
[----:B------:R-:W-:Y:S01]  /*1ff0*/  BPT.TRAP 0x1 ;  /* 0x000000040000795c */ /* 0x000fe20000300000 */
.L_x_30:
[----:B------:R-:W-:Y:S01]  /*2000*/  IMAD.SHL.U32 R100, R100, 0x80, RZ ;  /* 0x0000008064647824 */ /* 0x000fe200078e00ff */
[----:B------:R-:W-:Y:S01]  /*2010*/  UIADD3 UR41, UR43, UR41, URZ ;  /* 0x000000292b297290 */ /* 0x000fe2000fffe03f */
[----:B------:R-:W-:Y:S01]  /*2020*/  SHF.R.S32.HI R11, RZ, 0x1f, R101 ;  /* 0x0000001fff0b7819 */ /* 0x000fe20000011465 */
[----:B------:R-:W-:Y:S01]  /*2030*/  UISETP.GE.U32.AND UP1, UPT, UR43, 0x5, UPT ;  /* 0x000000052b00788c */ /* 0x000fe2000bf26070 */
[----:B------:R-:W-:Y:S01]  /*2040*/  IMAD.SHL.U32 R6, R103, 0x80, RZ ;  /* 0x0000008067067824 */ /* 0x000fe200078e00ff */
[----:B------:R-:W-:Y:S01]  /*2050*/  ULDC UR7, c[0x0][0x288] ;  /* 0x0000a20000077ab9 */ /* 0x000fe20000000800 */
[C---:B------:R-:W-:Y:S01]  /*2060*/  LOP3.LUT R8, R100.reuse, 0x6, R95, 0xf8, !PT ;  /* 0x0000000664087812 */ /* 0x040fe200078ef85f */
[----:B------:R-:W-:Y:S01]  /*2070*/  UISETP.GT.U32.AND UP0, UPT, UR41, 0x4, UPT ;  /* 0x000000042900788c */ /* 0x000fe2000bf04070 */
[----:B------:R-:W-:Y:S01]  /*2080*/  ISETP.GE.AND P0, PT, R100, UR7, PT ;  /* 0x0000000764007c0c */ /* 0x000fe2000bf06270 */
[----:B------:R-:W-:Y:S01]  /*2090*/  ULDC.64 UR4, c[0x0][0x5d0] ;  /* 0x0001740000047ab9 */ /* 0x000fe20000000a00 */
[--C-:B------:R-:W-:Y:S01]  /*20a0*/  SHF.R.S32.HI R9, RZ, 0x1f, R8.reuse ;  /* 0x0000001fff097819 */ /* 0x100fe20000011408 */
[----:B------:R-:W-:Y:S01]  /*20b0*/  ULDC UR10, c[0x0][0x284] ;  /* 0x0000a100000a7ab9 */ /* 0x000fe20000000800 */
[----:B------:R-:W-:Y:S01]  /*20c0*/  IMAD R0, R11, UR4, RZ ;  /* 0x000000040b007c24 */ /* 0x000fe2000f8e02ff */
[----:B------:R-:W-:Y:S01]  /*20d0*/  UISETP.LT.U32.AND UP0, UPT, UR43, 0x5, UP0 ;  /* 0x000000052b00788c */ /* 0x000fe20008701070 */
[----:B------:R-:W-:Y:S01]  /*20e0*/  ISETP.GE.OR P0, PT, R6, UR10, P0 ;  /* 0x0000000a06007c0c */ /* 0x000fe20008706670 */
[----:B------:R-:W-:Y:S01]  /*20f0*/  IMAD.WIDE.U32 R4, R101, UR4, R8 ;  /* 0x0000000465047c25 */ /* 0x000fe2000f8e0008 */
[----:B------:R-:W-:Y:S01]  /*2100*/  ULDC.64 UR8, c[0x0][0x5c8] ;  /* 0x0001720000087ab9 */ /* 0x000fe20000000a00 */
[----:B------:R-:W-:-:S02]  /*2110*/  USEL UR6, URZ, 0x1, !UP0 ;  /* 0x000000013f067887 */ /* 0x000fc4000c000000 */
[----:B------:R-:W-:Y:S01]  /*2120*/  IMAD R3, R101, UR5, R0 ;  /* 0x0000000565037c24 */ /* 0x000fe2000f8e0200 */
[----:B------:R-:W-:Y:S01]  /*2130*/  @UP1 UIMAD.WIDE.U32 UR4, UR41, -0x33333333, URZ ;  /* 0xcccccccd290418a5 */ /* 0x000fe2000f8e003f */
[----:B------:R-:W-:Y:S01]  /*2140*/  IMAD.WIDE R104, R103, 0x80, R88 ;  /* 0x0000008067687825 */ /* 0x000fe200078e0258 */
[----:B------:R-:W-:Y:S02]  /*2150*/  ULOP3.LUT UR40, UR40, UR6, URZ, 0x3c, !UPT ;  /* 0x0000000628287292 */ /* 0x000fe4000f8e3c3f */
[----:B------:R-:W-:Y:S01]  /*2160*/  @UP1 USHF.R.U32.HI UR4, URZ, 0x2, UR5 ;  /* 0x000000023f041899 */ /* 0x000fe20008011605 */
[----:B------:R-:W-:Y:S02]  /*2170*/  IMAD.IADD R5, R5, 0x1, R3 ;  /* 0x0000000105057824 */ /* 0x000fe400078e0203 */
[----:B------:R-:W-:Y:S01]  /*2180*/  IMAD R3, R105, UR8, RZ ;  /* 0x0000000869037c24 */ /* 0x000fe2000f8e02ff */
[----:B------:R-:W-:Y:S01]  /*2190*/  @UP1 ULOP3.LUT UR40, UR40, 0x1, UR4, 0x78, !UPT ;  /* 0x0000000128281892 */ /* 0x000fe2000f8e7804 */
[----:B------:R-:W-:-:S04]  /*21a0*/  IMAD.WIDE.U32 R106, R104, UR8, R4 ;  /* 0x00000008686a7c25 */ /* 0x000fc8000f8e0004 */
[----:B------:R-:W-:Y:S02]  /*21b0*/  IMAD R7, R104, UR9, R3 ;  /* 0x0000000968077c24 */ /* 0x000fe4000f8e0203 */
[----:B------:R-:W-:Y:S01]  /*21c0*/  IMAD.MOV.U32 R0, RZ, RZ, -0x1 ;  /* 0xffffffffff007424 */ /* 0x000fe200078e00ff */
[----:B------:R-:W-:Y:S06]  /*21d0*/  @P0 BRA `(.L_x_32) ;  /* 0x00000040001c0947 */ /* 0x000fec0003800000 */
[----:B-----5:R-:W-:Y:S01]  /*21e0*/  FSETP.NEU.AND P0, PT, R90, RZ, PT ;  /* 0x000000ff5a00720b */ /* 0x020fe20003f0d000 */
[----:B------:R-:W-:Y:S01]  /*21f0*/  IMAD.IADD R4, R94, 0x1, -R100 ;  /* 0x000000015e047824 */ /* 0x000fe200078e0a64 */
[----:B------:R-:W-:Y:S01]  /*2200*/  BSSY B0, `(.L_x_32) ;  /* 0x0000404000007945 */ /* 0x000fe20003800000 */
[----:B------:R-:W-:Y:S02]  /*2210*/  IMAD.IADD R3, R99, 0x1, -R6 ;  /* 0x0000000163037824 */ /* 0x000fe400078e0a06 */
[----:B------:R-:W-:Y:S01]  /*2220*/  IMAD.IADD R103, R107, 0x1, R7 ;  /* 0x000000016b677824 */ /* 0x000fe200078e0207 */
[----:B------:R-:W-:-:S04]  /*2230*/  ISETP.GT.AND P2, PT, R4, RZ, PT ;  /* 0x000000ff0400720c */ /* 0x000fc80003f44270 */
[----:B------:R-:W-:-:S03]  /*2240*/  ISETP.GT.AND P1, PT, R3, RZ, P2 ;  /* 0x000000ff0300720c */ /* 0x000fc60001724270 */
[----:B------:R-:W-:Y:S10]  /*2250*/  @!P0 BRA `(.L_x_33) ;  /* 0x0000002c00288947 */ /* 0x000ff40003800000 */
[----:B------:R-:W0:Y:S01]  /*2260*/  LDC.64 R110, c[0x0][0x5b8] ;  /* 0x00016e00ff6e7b82 */ /* 0x000e220000000a00 */
[----:B------:R-:W-:-:S07]  /*2270*/  ULDC.64 UR4, c[0x0][0x5c0] ;  /* 0x0001700000047ab9 */ /* 0x000fce0000000a00 */
[----:B------:R-:W1:Y:S08]  /*2280*/  LDC.64 R112, c[0x0][0x5b0] ;  /* 0x00016c00ff707b82 */ /* 0x000e700000000a00 */
[----:B------:R-:W2:Y:S01]  /*2290*/  LDC.64 R114, c[0x0][0x5a8] ;  /* 0x00016a00ff727b82 */ /* 0x000ea20000000a00 */
[-C--:B0-----:R-:W-:Y:S02]  /*22a0*/  IMAD R6, R11, R110.reuse, RZ ;  /* 0x0000006e0b067224 */ /* 0x081fe400078e02ff */
[----:B------:R-:W-:-:S04]  /*22b0*/  IMAD.WIDE.U32 R108, R101, R110, R8 ;  /* 0x0000006e656c7225 */ /* 0x000fc800078e0008 */
[----:B------:R-:W-:Y:S02]  /*22c0*/  IMAD R107, R101, R111, R6 ;  /* 0x0000006f656b7224 */ /* 0x000fe400078e0206 */
[-C--:B-1----:R-:W-:Y:S02]  /*22d0*/  IMAD R5, R105, R112.reuse, RZ ;  /* 0x0000007069057224 */ /* 0x082fe400078e02ff */
[----:B------:R-:W-:Y:S02]  /*22e0*/  IMAD.IADD R13, R109, 0x1, R107 ;  /* 0x000000016d0d7824 */ /* 0x000fe400078e026b */
[----:B------:R-:W-:Y:S02]  /*22f0*/  IMAD.MOV.U32 R12, RZ, RZ, R108 ;  /* 0x000000ffff0c7224 */ /* 0x000fe400078e006c */
[C---:B------:R-:W-:Y:S02]  /*2300*/  IMAD R111, R104.reuse, R113, R5 ;  /* 0x00000071686f7224 */ /* 0x040fe400078e0205 */
[----:B------:R-:W-:-:S04]  /*2310*/  IMAD.WIDE.U32 R6, R104, R112, R12 ;  /* 0x0000007068067225 */ /* 0x000fc800078e000c */
[----:B------:R-:W-:Y:S01]  /*2320*/  IMAD.IADD R5, R7, 0x1, R111 ;  /* 0x0000000107057824 */ /* 0x000fe200078e026f */
[----:B--2---:R-:W-:-:S04]  /*2330*/  LEA R14, P0, R6, R114, 0x1 ;  /* 0x00000072060e7211 */ /* 0x004fc800078008ff */
[----:B------:R-:W-:-:S05]  /*2340*/  LEA.HI.X R15, R6, R115, R5, 0x1, P0 ;  /* 0x00000073060f7211 */ /* 0x000fca00000f0c05 */
[----:B------:R0:W2:Y:S01]  /*2350*/  @P1 LDG.E.LTC128B.U16 R5, desc[UR38][R14.64] ;  /* 0x000000260e051981 */ /* 0x0000a2000c1e1520 */
[----:B------:R-:W-:Y:S01]  /*2360*/  LEA R10, P0, R106, UR4, 0x1 ;  /* 0x000000046a0a7c11 */ /* 0x000fe2000f8008ff */
[----:B------:R-:W-:Y:S01]  /*2370*/  IMAD.WIDE.U32 R6, R104, R112, R8 ;  /* 0x0000007068067225 */ /* 0x000fe200078e0008 */
[----:B------:R-:W-:Y:S03]  /*2380*/  BSSY B1, `(.L_x_34) ;  /* 0x0000012000017945 */ /* 0x000fe60003800000 */
[----:B------:R-:W-:Y:S02]  /*2390*/  IMAD.IADD R7, R111, 0x1, R7 ;  /* 0x000000016f077824 */ /* 0x000fe400078e0207 */
[----:B------:R-:W-:Y:S01]  /*23a0*/  IMAD.WIDE.U32 R20, R101, R110, R6 ;  /* 0x0000006e65147225 */ /* 0x000fe200078e0006 */
[----:B0-----:R-:W-:-:S03]  /*23b0*/  SHF.L.U64.HI R15, R112, 0x3, R113 ;  /* 0x00000003700f7819 */ /* 0x001fc60000010271 */
[----:B------:R-:W-:Y:S01]  /*23c0*/  IMAD.IADD R7, R107, 0x1, R21 ;  /* 0x000000016b077824 */ /* 0x000fe200078e0215 */
[----:B------:R-:W-:Y:S01]  /*23d0*/  LEA R6, P4, R20, R114, 0x1 ;  /* 0x0000007214067211 */ /* 0x000fe200078808ff */
[----:B------:R-:W-:-:S03]  /*23e0*/  IMAD.SHL.U32 R14, R112, 0x8, RZ ;  /* 0x00000008700e7824 */ /* 0x000fc600078e00ff */
[----:B------:R-:W-:Y:S01]  /*23f0*/  LEA.HI.X R7, R20, R115, R7, 0x1, P4 ;  /* 0x0000007314077211 */ /* 0x000fe200020f0c07 */
[----:B--2---:R-:W-:-:S05]  /*2400*/  HADD2.F32 R11, -RZ, R5.H0_H0 ;  /* 0x20000005ff0b7230 */ /* 0x004fca0000004100 */
[----:B------:R-:W-:-:S04]  /*2410*/  FMUL R11, R11, R90 ;  /* 0x0000005a0b0b7220 */ /* 0x000fc80000400000 */
[----:B------:R-:W-:Y:S01]  /*2420*/  FFMA R24, R24, R23, R11 ;  /* 0x0000001718187223 */ /* 0x000fe2000000000b */
[----:B------:R-:W-:Y:S02]  /*2430*/  LEA.HI.X R11, R106, UR5, R103, 0x1, P0 ;  /* 0x000000056a0b7c11 */ /* 0x000fe400080f0c67 */
[----:B------:R-:W-:Y:S02]  /*2440*/  ISETP.GT.AND P0, PT, R4, 0x1, PT ;  /* 0x000000010400780c */ /* 0x000fe40003f04270 */
[----:B------:R-:W-:Y:S02]  /*2450*/  F2FP.F16.F32.PACK_AB R24, RZ, R24 ;  /* 0x00000018ff18723e */ /* 0x000fe400000000ff */
[----:B------:R-:W-:-:S03]  /*2460*/  ISETP.GT.AND P3, PT, R3, RZ, P0 ;  /* 0x000000ff0300720c */ /* 0x000fc60000764270 */
[----:B------:R0:W-:Y:S10]  /*2470*/  @P1 STG.E.U16 desc[UR38][R10.64], R24 ;  /* 0x000000180a001986 */ /* 0x0001f4000c101526 */
[----:B------:R-:W-:Y:S05]  /*2480*/  @!P3 BRA `(.L_x_35) ;  /* 0x000000000004b947 */ /* 0x000fea0003800000 */
[----:B------:R1:W5:Y:S02]  /*2490*/  LDG.E.LTC128B.U16 R5, desc[UR38][R6.64+0x2] ;  /* 0x0000022606057981 */ /* 0x000364000c1e1520 */
.L_x_35:
[----:B------:R-:W-:Y:S05]  /*24a0*/  BSYNC B1 ;  /* 0x0000000000017941 */ /* 0x000fea0003800000 */
.L_x_34:
[----:B-----5:R-:W-:Y:S01]  /*24b0*/  HADD2.F32 R103, -RZ, R5.H0_H0 ;  /* 0x20000005ff677230 */ /* 0x020fe20000004100 */
[----:B------:R-:W-:Y:S01]  /*24c0*/  ISETP.GT.AND P2, PT, R3, 0x8, P2 ;  /* 0x000000080300780c */ /* 0x000fe20001744270 */
[----:B------:R-:W-:Y:S01]  /*24d0*/  IMAD.WIDE.U32 R20, R104, R112, R14 ;  /* 0x0000007068147225 */ /* 0x000fe200078e000e */
[----:B0-----:R-:W-:-:S03]  /*24e0*/  PRMT R24, R5, 0x7610, R24 ;  /* 0x0000761005187816 */ /* 0x001fc60000000018 */
[----:B------:R-:W-:Y:S01]  /*24f0*/  FMUL R12, R103, R90 ;  /* 0x0000005a670c7220 */ /* 0x000fe20000400000 */
[----:B------:R-:W-:Y:S01]  /*2500*/  IMAD.IADD R111, R111, 0x1, R21 ;  /* 0x000000016f6f7824 */ /* 0x000fe200078e0215 */
[----:B------:R-:W-:Y:S02]  /*2510*/  IADD3 R108, P1, R108, R20, RZ ;  /* 0x000000146c6c7210 */ /* 0x000fe40007f3e0ff */
[----:B------:R-:W-:-:S03]  /*2520*/  FFMA R12, R25, R23, R12 ;  /* 0x00000017190c7223 */ /* 0x000fc6000000000c */
[----:B------:R-:W-:Y:S01]  /*2530*/  IMAD.X R13, R111, 0x1, R13, P1 ;  /* 0x000000016f0d7824 */ /* 0x000fe200008e060d */
[C---:B------:R-:W-:Y:S02]  /*2540*/  LEA R14, P1, R108.reuse, R114, 0x1 ;  /* 0x000000726c0e7211 */ /* 0x040fe400078208ff */
[----:B------:R-:W-:Y:S02]  /*2550*/  F2FP.F16.F32.PACK_AB R12, RZ, R12 ;  /* 0x0000000cff0c723e */ /* 0x000fe400000000ff */
[----:B------:R-:W-:Y:S02]  /*2560*/  LEA.HI.X R15, R108, R115, R13, 0x1, P1 ;  /* 0x000000736c0f7211 */ /* 0x000fe400008f0c0d */
[----:B------:R-:W-:-:S05]  /*2570*/  PRMT R21, R12, 0x7610, R21 ;  /* 0x000076100c157816 */ /* 0x000fca0000000015 */
[----:B------:R0:W-:Y:S04]  /*2580*/  @P3 STG.E.U16 desc[UR38][R10.64+0x2], R21 ;  /* 0x000002150a003986 */ /* 0x0001e8000c101526 */
[----:B------:R-:W2:Y:S01]  /*2590*/  @P2 LDG.E.LTC128B.U16 R24, desc[UR38][R14.64] ;  /* 0x000000260e182981 */ /* 0x000ea2000c1e1520 */
[----:B------:R-:W-:Y:S01]  /*25a0*/  IADD3 R20, P1, R8, R20, RZ ;  /* 0x0000001408147210 */ /* 0x000fe20007f3e0ff */
[----:B------:R-:W-:Y:S01]  /*25b0*/  BSSY B1, `(.L_x_36) ;  /* 0x0000011000017945 */ /* 0x000fe20003800000 */
[----:B------:R-:W-:Y:S02]  /*25c0*/  SHF.L.U64.HI R13, R91, 0x1, R92 ;  /* 0x000000015b0d7819 */ /* 0x000fe4000001025c */
[----:B------:R-:W-:Y:S01]  /*25d0*/  ISETP.GT.AND P0, PT, R3, 0x8, P0 ;  /* 0x000000080300780c */ /* 0x000fe20000704270 */
[----:B0-----:R-:W-:Y:S01]  /*25e0*/  IMAD.X R21, R9, 0x1, R111, P1 ;  /* 0x0000000109157824 */ /* 0x001fe200008e066f */
[----:B------:R-:W-:Y:S01]  /*25f0*/  LEA R12, P1, R91, R10, 0x1 ;  /* 0x0000000a5b0c7211 */ /* 0x000fe200078208ff */
[----:B------:R-:W-:-:S04]  /*2600*/  IMAD.WIDE.U32 R20, R101, R110, R20 ;  /* 0x0000006e65147225 */ /* 0x000fc800078e0014 */
[----:B------:R-:W-:Y:S01]  /*2610*/  IMAD.X R13, R13, 0x1, R11, P1 ;  /* 0x000000010d0d7824 */ /* 0x000fe200008e060b */
[----:B------:R-:W-:Y:S01]  /*2620*/  LEA R8, P3, R20, R114, 0x1 ;  /* 0x0000007214087211 */ /* 0x000fe200078608ff */
[----:B------:R-:W-:-:S05]  /*2630*/  IMAD.IADD R9, R107, 0x1, R21 ;  /* 0x000000016b097824 */ /* 0x000fca00078e0215 */
[----:B------:R-:W-:Y:S01]  /*2640*/  LEA.HI.X R9, R20, R115, R9, 0x1, P3 ;  /* 0x0000007314097211 */ /* 0x000fe200018f0c09 */
[----:B--2---:R-:W-:-:S05]  /*2650*/  HADD2.F32 R5, -RZ, R24.H0_H0 ;  /* 0x20000018ff057230 */ /* 0x004fca0000004100 */
[----:B------:R-:W-:-:S04]  /*2660*/  FMUL R5, R5, R90 ;  /* 0x0000005a05057220 */ /* 0x000fc80000400000 */
[----:B------:R-:W-:-:S05]  /*2670*/  FFMA R5, R26, R23, R5 ;  /* 0x000000171a057223 */ /* 0x000fca0000000005 */
[----:B------:R-:W-:-:S05]  /*2680*/  F2FP.F16.F32.PACK_AB R5, RZ, R5 ;  /* 0x00000005ff05723e */ /* 0x000fca00000000ff */
[----:B------:R0:W-:Y:S01]  /*2690*/  @P2 STG.E.U16 desc[UR38][R12.64], R5 ;  /* 0x000000050c002986 */ /* 0x0001e2000c101526 */
[----:B------:R-:W-:Y:S05]  /*26a0*/  @!P0 BRA `(.L_x_37) ;  /* 0x0000000000048947 */ /* 0x000fea0003800000 */
[----:B------:R2:W5:Y:S02]  /*26b0*/  LDG.E.LTC128B.U16 R24, desc[UR38][R8.64+0x2] ;  /* 0x0000022608187981 */ /* 0x000564000c1e1520 */
.L_x_37:
[----:B------:R-:W-:Y:S05]  /*26c0*/  BSYNC B1 ;  /* 0x0000000000017941 */ /* 0x000fea0003800000 */
.L_x_36:
[----:B0----5:R-:W-:Y:S01]  /*26d0*/  HADD2.F32 R5, -RZ, R24.H0_H0 ;  /* 0x20000018ff057230 */ /* 0x021fe20000004100 */
[----:B------:R-:W-:Y:S01]  /*26e0*/  ISETP.GT.AND P1, PT, R4, 0x8, PT ;  /* 0x000000080400780c */ /* 0x000fe20003f24270 */
[----:B------:R-:W-:Y:S03]  /*26f0*/  BSSY B1, `(.L_x_38) ;  /* 0x0000008000017945 */ /* 0x000fe60003800000 */
[----:B------:R-:W-:Y:S01]  /*2700*/  FMUL R14, R5, R90 ;  /* 0x0000005a050e7220 */ /* 0x000fe20000400000 */
[----:B------:R-:W-:-:S03]  /*2710*/  ISETP.GT.AND P2, PT, R3, RZ, P1 ;  /* 0x000000ff0300720c */ /* 0x000fc60000f44270 */
[----:B------:R-:W-:-:S05]  /*2720*/  FFMA R14, R27, R23, R14 ;  /* 0x000000171b0e7223 */ /* 0x000fca000000000e */
[----:B------:R-:W-:-:S05]  /*2730*/  F2FP.F16.F32.PACK_AB R14, RZ, R14 ;  /* 0x0000000eff0e723e */ /* 0x000fca00000000ff */
[----:B------:R0:W-:Y:S01]  /*2740*/  @P0 STG.E.U16 desc[UR38][R12.64+0x2], R14 ;  /* 0x0000020e0c000986 */ /* 0x0001e2000c101526 */
[----:B------:R-:W-:Y:S05]  /*2750*/  @!P2 BRA `(.L_x_39) ;  /* 0x000000000004a947 */ /* 0x000fea0003800000 */
[----:B------:R3:W5:Y:S02]  /*2760*/  LDG.E.LTC128B.U16 R24, desc[UR38][R6.64+0x10] ;  /* 0x0000102606187981 */ /* 0x000764000c1e1520 */
.L_x_39:
[----:B------:R-:W-:Y:S05]  /*2770*/  BSYNC B1 ;  /* 0x0000000000017941 */ /* 0x000fea0003800000 */
.L_x_38:
[----:B-----5:R-:W-:Y:S01]  /*2780*/  HADD2.F32 R5, -RZ, R24.H0_H0 ;  /* 0x20000018ff057230 */ /* 0x020fe20000004100 */
        /* <DEDUP_REMOVED lines=9> */
.L_x_41:
[----:B------:R-:W-:Y:S05]  /*2820*/  BSYNC B1 ;  /* 0x0000000000017941 */ /* 0x000fea0003800000 */
.L_x_40:
[----:B----45:R-:W-:Y:S01]  /*2830*/  HADD2.F32 R5, -RZ, R24.H0_H0 ;  /* 0x20000018ff057230 */ /* 0x030fe20000004100 */
[----:B------:R-:W-:Y:S01]  /*2840*/  ISETP.GT.AND P1, PT, R3, 0x8, P1 ;  /* 0x000000080300780c */ /* 0x000fe20000f24270 */
[----:B------:R-:W-:Y:S03]  /*2850*/  BSSY B1, `(.L_x_42) ;  /* 0x0000007000017945 */ /* 0x000fe60003800000 */
[----:B0-----:R-:W-:-:S04]  /*2860*/  FMUL R14, R5, R90 ;  /* 0x0000005a050e7220 */ /* 0x001fc80000400000 */
[----:B------:R-:W-:-:S05]  /*2870*/  FFMA R14, R29, R23, R14 ;  /* 0x000000171d0e7223 */ /* 0x000fca000000000e */
[----:B------:R-:W-:-:S05]  /*2880*/  F2FP.F16.F32.PACK_AB R14, RZ, R14 ;  /* 0x0000000eff0e723e */ /* 0x000fca00000000ff */
[----:B------:R0:W-:Y:S01]  /*2890*/  @P3 STG.E.U16 desc[UR38][R10.64+0x12], R14 ;  /* 0x0000120e0a003986 */ /* 0x0001e2000c101526 */
[----:B------:R-:W-:Y:S05]  /*28a0*/  @!P1 BRA `(.L_x_43) ;  /* 0x0000000000049947 */ /* 0x000fea0003800000 */
[----:B------:R4:W5:Y:S02]  /*28b0*/  LDG.E.LTC128B.U16 R24, desc[UR38][R8.64+0x10] ;  /* 0x0000102608187981 */ /* 0x000964000c1e1520 */
.L_x_43:
[----:B------:R-:W-:Y:S05]  /*28c0*/  BSYNC B1 ;  /* 0x0000000000017941 */ /* 0x000fea0003800000 */
.L_x_42:
[----:B-----5:R-:W-:Y:S01]  /*28d0*/  HADD2.F32 R5, -RZ, R24.H0_H0 ;  /* 0x20000018ff057230 */ /* 0x020fe20000004100 */
[----:B------:R-:W-:Y:S01]  /*28e0*/  ISETP.GT.AND P0, PT, R3, 0x8, P0 ;  /* 0x000000080300780c */ /* 0x000fe20000704270 */
[----:B------:R-:W-:Y:S03]  /*28f0*/  BSSY B1, `(.L_x_44) ;  /* 0x0000007000017945 */ /* 0x000fe60003800000 */
[----:B------:R-:W-:-:S04]  /*2900*/  FMUL R5, R5, R90 ;  /* 0x0000005a05057220 */ /* 0x000fc80000400000 */
[----:B------:R-:W-:-:S05]  /*2910*/  FFMA R5, R30, R23, R5 ;  /* 0x000000171e057223 */ /* 0x000fca0000000005 */
[----:B------:R-:W-:-:S05]  /*2920*/  F2FP.F16.F32.PACK_AB R5, RZ, R5 ;  /* 0x00000005ff05723e */ /* 0x000fca00000000ff */
[----:B------:R0:W-:Y:S01]  /*2930*/  @P1 STG.E.U16 desc[UR38][R12.64+0x10], R5 ;  /* 0x000010050c001986 */ /* 0x0001e2000c101526 */
[----:B------:R-:W-:Y:S05]  /*2940*/  @!P0 BRA `(.L_x_45) ;  /* 0x0000000000048947 */ /* 0x000fea0003800000 */
[----:B------:R0:W5:Y:S02]  /*2950*/  LDG.E.LTC128B.U16 R24, desc[UR38][R8.64+0x12] ;  /* 0x0000122608187981 */ /* 0x000164000c1e1520 */
.L_x_45:
[----:B------:R-:W-:Y:S05]  /*2960*/  BSYNC B1 ;  /* 0x0000000000017941 */ /* 0x000fea0003800000 */
.L_x_44:
        /* <DEDUP_REMOVED lines=10> */
.L_x_47:
[----:B------:R-:W-:Y:S05]  /*2a10*/  BSYNC B1 ;  /* 0x0000000000017941 */ /* 0x000fea0003800000 */
.L_x_46:
        /* <DEDUP_REMOVED lines=10> */
.L_x_49:
[----:B------:R-:W-:Y:S05]  /*2ac0*/  BSYNC B1 ;  /* 0x0000000000017941 */ /* 0x000fea0003800000 */
.L_x_48:
[----:B0----5:R-:W-:Y:S01]  /*2ad0*/  HADD2.F32 R5, -RZ, R24.H0_H0 ;  /* 0x20000018ff057230 */ /* 0x021fe20000004100 */
        /* <DEDUP_REMOVED lines=8> */
.L_x_51:
[----:B------:R-:W-:Y:S05]  /*2b60*/  BSYNC B1 ;  /* 0x0000000000017941 */ /* 0x000fea0003800000 */
.L_x_50:
        /* <DEDUP_REMOVED lines=9> */
.L_x_53:
[----:B------:R-:W-:Y:S05]  /*2c00*/  BSYNC B1 ;  /* 0x0000000000017941 */ /* 0x000fea0003800000 */
.L_x_52:
        /* <DEDUP_REMOVED lines=10> */
.L_x_55:
[----:B------:R-:W-:Y:S05]  /*2cb0*/  BSYNC B1 ;  /* 0x0000000000017941 */ /* 0x000fea0003800000 */
.L_x_54:
        /* <DEDUP_REMOVED lines=10> */
.L_x_57:
[----:B------:R-:W-:Y:S05]  /*2d60*/  BSYNC B1 ;  /* 0x0000000000017941 */ /* 0x000fea0003800000 */
.L_x_56:
        /* <DEDUP_REMOVED lines=9> */
.L_x_59:
[----:B------:R-:W-:Y:S05]  /*2e00*/  BSYNC B1 ;  /* 0x0000000000017941 */ /* 0x000fea0003800000 */
.L_x_58:
        /* <DEDUP_REMOVED lines=9> */
.L_x_61:
[----:B------:R-:W-:Y:S05]  /*2ea0*/  BSYNC B1 ;  /* 0x0000000000017941 */ /* 0x000fea0003800000 */
.L_x_60:
        /* <DEDUP_REMOVED lines=10> */
.L_x_63:
[----:B------:R-:W-:Y:S05]  /*2f50*/  BSYNC B1 ;  /* 0x0000000000017941 */ /* 0x000fea0003800000 */
.L_x_62:
        /* <DEDUP_REMOVED lines=10> */
.L_x_65:
[----:B------:R-:W-:Y:S05]  /*3000*/  BSYNC B1 ;  /* 0x0000000000017941 */ /* 0x000fea0003800000 */
.L_x_64:
        /* <DEDUP_REMOVED lines=9> */
.L_x_67:
[----:B------:R-:W-:Y:S05]  /*30a0*/  BSYNC B1 ;  /* 0x0000000000017941 */ /* 0x000fea0003800000 */
.L_x_66:
        /* <DEDUP_REMOVED lines=9> */
.L_x_69:
[----:B------:R-:W-:Y:S05]  /*3140*/  BSYNC B1 ;  /* 0x0000000000017941 */ /* 0x000fea0003800000 */
.L_x_68:
        /* <DEDUP_REMOVED lines=10> */
.L_x_71:
[----:B------:R-:W-:Y:S05]  /*31f0*/  BSYNC B1 ;  /* 0x0000000000017941 */ /* 0x000fea0003800000 */
.L_x_70:
        /* <DEDUP_REMOVED lines=10> */
.L_x_73:
[----:B------:R-:W-:Y:S05]  /*32a0*/  BSYNC B1 ;  /* 0x0000000000017941 */ /* 0x000fea0003800000 */
.L_x_72:
        /* <DEDUP_REMOVED lines=9> */
.L_x_75:
[----:B------:R-:W-:Y:S05]  /*3340*/  BSYNC B1 ;  /* 0x0000000000017941 */ /* 0x000fea0003800000 */
.L_x_74:
        /* <DEDUP_REMOVED lines=9> */
.L_x_77:
[----:B------:R-:W-:Y:S05]  /*33e0*/  BSYNC B1 ;  /* 0x0000000000017941 */ /* 0x000fea0003800000 */
.L_x_76:
        /* <DEDUP_REMOVED lines=10> */
.L_x_79:
[----:B------:R-:W-:Y:S05]  /*3490*/  BSYNC B1 ;  /* 0x0000000000017941 */ /* 0x000fea0003800000 */
.L_x_78:
        /* <DEDUP_REMOVED lines=10> */
.L_x_81:
[----:B------:R-:W-:Y:S05]  /*3540*/  BSYNC B1 ;  /* 0x0000000000017941 */ /* 0x000fea0003800000 */
.L_x_80:
        /* <DEDUP_REMOVED lines=9> */
.L_x_83:
[----:B------:R-:W-:Y:S05]  /*35e0*/  BSYNC B1 ;  /* 0x0000000000017941 */ /* 0x000fea0003800000 */
.L_x_82:
        /* <DEDUP_REMOVED lines=9> */
.L_x_85:
[----:B------:R-:W-:Y:S05]  /*3680*/  BSYNC B1 ;  /* 0x0000000000017941 */ /* 0x000fea0003800000 */
.L_x_84:
        /* <DEDUP_REMOVED lines=10> */
.L_x_87:
[----:B------:R-:W-:Y:S05]  /*3730*/  BSYNC B1 ;  /* 0x0000000000017941 */ /* 0x000fea0003800000 */
.L_x_86:
        /* <DEDUP_REMOVED lines=10> */
.L_x_89:
[----:B------:R-:W-:Y:S05]  /*37e0*/  BSYNC B1 ;  /* 0x0000000000017941 */ /* 0x000fea0003800000 */
.L_x_88:
        /* <DEDUP_REMOVED lines=9> */
.L_x_91:
[----:B------:R-:W-:Y:S05]  /*3880*/  BSYNC B1 ;  /* 0x0000000000017941 */ /* 0x000fea0003800000 */
.L_x_90:
        /* <DEDUP_REMOVED lines=9> */
.L_x_93:
[----:B------:R-:W-:Y:S05]  /*3920*/  BSYNC B1 ;  /* 0x0000000000017941 */ /* 0x000fea0003800000 */
.L_x_92:
        /* <DEDUP_REMOVED lines=10> */
.L_x_95:
[----:B------:R-:W-:Y:S05]  /*39d0*/  BSYNC B1 ;  /* 0x0000000000017941 */ /* 0x000fea0003800000 */
.L_x_94:
        /* <DEDUP_REMOVED lines=10> */
.L_x_97:
[----:B------:R-:W-:Y:S05]  /*3a80*/  BSYNC B1 ;  /* 0x0000000000017941 */ /* 0x000fea0003800000 */
.L_x_96:
        /* <DEDUP_REMOVED lines=9> */
.L_x_99:
[----:B------:R-:W-:Y:S05]  /*3b20*/  BSYNC B1 ;  /* 0x0000000000017941 */ /* 0x000fea0003800000 */
.L_x_98:
        /* <DEDUP_REMOVED lines=9> */
.L_x_101:
[----:B------:R-:W-:Y:S05]  /*3bc0*/  BSYNC B1 ;  /* 0x0000000000017941 */ /* 0x000fea0003800000 */
.L_x_100:
        /* <DEDUP_REMOVED lines=10> */
.L_x_103:
[----:B------:R-:W-:Y:S05]  /*3c70*/  BSYNC B1 ;  /* 0x0000000000017941 */ /* 0x000fea0003800000 */
.L_x_102:
        /* <DEDUP_REMOVED lines=10> */
.L_x_105:
[----:B------:R-:W-:Y:S05]  /*3d20*/  BSYNC B1 ;  /* 0x0000000000017941 */ /* 0x000fea0003800000 */
.L_x_104:
        /* <DEDUP_REMOVED lines=9> */
.L_x_107:
[----:B------:R-:W-:Y:S05]  /*3dc0*/  BSYNC B1 ;  /* 0x0000000000017941 */ /* 0x000fea0003800000 */
.L_x_106:
        /* <DEDUP_REMOVED lines=9> */
.L_x_109:
[----:B------:R-:W-:Y:S05]  /*3e60*/  BSYNC B1 ;  /* 0x0000000000017941 */ /* 0x000fea0003800000 */
.L_x_108:
        /* <DEDUP_REMOVED lines=10> */
.L_x_111:
[----:B------:R-:W-:Y:S05]  /*3f10*/  BSYNC B1 ;  /* 0x0000000000017941 */ /* 0x000fea0003800000 */
.L_x_110:
        /* <DEDUP_REMOVED lines=10> */
.L_x_113:
[----:B------:R-:W-:Y:S05]  /*3fc0*/  BSYNC B1 ;  /* 0x0000000000017941 */ /* 0x000fea0003800000 */
.L_x_112:
        /* <DEDUP_REMOVED lines=9> */
.L_x_115:
[----:B------:R-:W-:Y:S05]  /*4060*/  BSYNC B1 ;  /* 0x0000000000017941 */ /* 0x000fea0003800000 */
.L_x_114:
        /* <DEDUP_REMOVED lines=9> */
.L_x_117:
[----:B------:R-:W-:Y:S05]  /*4100*/  BSYNC B1 ;  /* 0x0000000000017941 */ /* 0x000fea0003800000 */
.L_x_116:
        /* <DEDUP_REMOVED lines=10> */
.L_x_119:
[----:B------:R-:W-:Y:S05]  /*41b0*/  BSYNC B1 ;  /* 0x0000000000017941 */ /* 0x000fea0003800000 */
.L_x_118:
        /* <DEDUP_REMOVED lines=10> */
.L_x_121:
[----:B------:R-:W-:Y:S05]  /*4260*/  BSYNC B1 ;  /* 0x0000000000017941 */ /* 0x000fea0003800000 */
.L_x_120:
        /* <DEDUP_REMOVED lines=9> */
.L_x_123:
[----:B------:R-:W-:Y:S05]  /*4300*/  BSYNC B1 ;  /* 0x0000000000017941 */ /* 0x000fea0003800000 */
.L_x_122:
        /* <DEDUP_REMOVED lines=9> */
.L_x_125:
[----:B------:R-:W-:Y:S05]  /*43a0*/  BSYNC B1 ;  /* 0x0000000000017941 */ /* 0x000fea0003800000 */
.L_x_124:
        /* <DEDUP_REMOVED lines=10> */
.L_x_127:
[----:B------:R-:W-:Y:S05]  /*4450*/  BSYNC B1 ;  /* 0x0000000000017941 */ /* 0x000fea0003800000 */
.L_x_126:
        /* <DEDUP_REMOVED lines=10> */
.L_x_129:
[----:B------:R-:W-:Y:S05]  /*4500*/  BSYNC B1 ;  /* 0x0000000000017941 */ /* 0x000fea0003800000 */
.L_x_128:
        /* <DEDUP_REMOVED lines=9> */
.L_x_131:
[----:B------:R-:W-:Y:S05]  /*45a0*/  BSYNC B1 ;  /* 0x0000000000017941 */ /* 0x000fea0003800000 */
.L_x_130:
        /* <DEDUP_REMOVED lines=9> */
.L_x_133:
[----:B------:R-:W-:Y:S05]  /*4640*/  BSYNC B1 ;  /* 0x0000000000017941 */ /* 0x000fea0003800000 */
.L_x_132:
        /* <DEDUP_REMOVED lines=10> */
.L_x_135:
[----:B------:R-:W-:Y:S05]  /*46f0*/  BSYNC B1 ;  /* 0x0000000000017941 */ /* 0x000fea0003800000 */
.L_x_134:
        /* <DEDUP_REMOVED lines=10> */
.L_x_137:
[----:B------:R-:W-:Y:S05]  /*47a0*/  BSYNC B1 ;  /* 0x0000000000017941 */ /* 0x000fea0003800000 */
.L_x_136:
        /* <DEDUP_REMOVED lines=9> */
.L_x_139:
[----:B------:R-:W-:Y:S05]  /*4840*/  BSYNC B1 ;  /* 0x0000000000017941 */ /* 0x000fea0003800000 */
.L_x_138:
        /* <DEDUP_REMOVED lines=9> */
.L_x_141:
[----:B------:R-:W-:Y:S05]  /*48e0*/  BSYNC B1 ;  /* 0x0000000000017941 */ /* 0x000fea0003800000 */
.L_x_140:
        /* <DEDUP_REMOVED lines=10> */
.L_x_143:
[----:B------:R-:W-:Y:S05]  /*4990*/  BSYNC B1 ;  /* 0x0000000000017941 */ /* 0x000fea0003800000 */
.L_x_142:
        /* <DEDUP_REMOVED lines=10> */
.L_x_145:
[----:B------:R-:W-:Y:S05]  /*4a40*/  BSYNC B1 ;  /* 0x0000000000017941 */ /* 0x000fea0003800000 */
.L_x_144:
        /* <DEDUP_REMOVED lines=9> */
.L_x_147:
[----:B------:R-:W-:Y:S05]  /*4ae0*/  BSYNC B1 ;  /* 0x0000000000017941 */ /* 0x000fea0003800000 */
.L_x_146:
        /* <DEDUP_REMOVED lines=9> */
.L_x_149:
[----:B------:R-:W-:Y:S05]  /*4b80*/  BSYNC B1 ;  /* 0x0000000000017941 */ /* 0x000fea0003800000 */
.L_x_148:
        /* <DEDUP_REMOVED lines=10> */
.L_x_151:
[----:B------:R-:W-:Y:S05]  /*4c30*/  BSYNC B1 ;  /* 0x0000000000017941 */ /* 0x000fea0003800000 */
.L_x_150:
[----:B-----5:R-:W-:Y:S01]  /*4c40*/  HADD2.F32 R5, -RZ, R24.H0_H0 ;  /* 0x20000018ff057230 */ /* 0x020fe20000004100 */
[----:B------:R-:W-:Y:S01]  /*4c50*/  ISETP.GT.AND P0, PT, R4, 0x79, PT ;  /* 0x000000790400780c */ /* 0x000fe20003f04270 */
[----:B------:R-:W-:Y:S01]  /*4c60*/  @P2 IMAD.MOV.U32 R4, RZ, RZ, R10 ;  /* 0x000000ffff042224 */ /* 0x000fe200078e000a */
[----:B------:R-:W-:Y:S02]  /*4c70*/  BSSY B1, `(.L_x_152) ;  /* 0x000000a000017945 */ /* 0x000fe40003800000 */
[----:B------:R-:W-:Y:S01]  /*4c80*/  FMUL R5, R5, R90 ;  /* 0x0000005a05057220 */ /* 0x000fe20000400000 */
[----:B------:R-:W-:-:S03]  /*4c90*/  ISETP.GT.AND P3, PT, R3, RZ, P0 ;  /* 0x000000ff0300720c */ /* 0x000fc60000764270 */
[----:B------:R-:W-:-:S05]  /*4ca0*/  FFMA R5, R84, R23, R5 ;  /* 0x0000001754057223 */ /* 0x000fca0000000005 */
[----:B------:R-:W-:-:S04]  /*4cb0*/  F2FP.F16.F32.PACK_AB R5, RZ, R5 ;  /* 0x00000005ff05723e */ /* 0x000fc800000000ff */
[----:B0-----:R-:W-:Y:S01]  /*4cc0*/  PRMT R14, R5, 0x7610, R14 ;  /* 0x00007610050e7816 */ /* 0x001fe2000000000e */
[----:B------:R-:W-:-:S05]  /*4cd0*/  @P2 IMAD.MOV.U32 R5, RZ, RZ, R11 ;  /* 0x000000ffff052224 */ /* 0x000fca00078e000b */
[----:B------:R0:W-:Y:S01]  /*4ce0*/  @P2 STG.E.U16 desc[UR38][R4.64+0xf0], R14 ;  /* 0x0000f00e04002986 */ /* 0x0001e2000c101526 */
[----:B------:R-:W-:Y:S05]  /*4cf0*/  @!P3 BRA `(.L_x_153) ;  /* 0x000000000004b947 */ /* 0x000fea0003800000 */
[----:B------:R0:W5:Y:S02]  /*4d00*/  LDG.E.LTC128B.U16 R24, desc[UR38][R6.64+0xf2] ;  /* 0x0000f22606187981 */ /* 0x000164000c1e1520 */
.L_x_153:
[----:B------:R-:W-:Y:S05]  /*4d10*/  BSYNC B1 ;  /* 0x0000000000017941 */ /* 0x000fea0003800000 */
.L_x_152:
        /* <DEDUP_REMOVED lines=9> */
.L_x_155:
[----:B------:R-:W-:Y:S05]  /*4db0*/  BSYNC B1 ;  /* 0x0000000000017941 */ /* 0x000fea0003800000 */
.L_x_154:
[----:B-----5:R-:W-:Y:S01]  /*4dc0*/  HADD2.F32 R5, -RZ, R24.H0_H0 ;  /* 0x20000018ff057230 */ /* 0x020fe20000004100 */
[----:B------:R-:W-:Y:S01]  /*4dd0*/  ISETP.GT.AND P0, PT, R3, 0x8, P0 ;  /* 0x000000080300780c */ /* 0x000fe20000704270 */
[----:B0-----:R-:W-:Y:S01]  /*4de0*/  @P1 IMAD.MOV.U32 R4, RZ, RZ, R12 ;  /* 0x000000ffff041224 */ /* 0x001fe200078e000c */
[----:B------:R-:W-:Y:S02]  /*4df0*/  BSSY B1, `(.L_x_156) ;  /* 0x0000009000017945 */ /* 0x000fe40003800000 */
[----:B------:R-:W-:-:S04]  /*4e00*/  FMUL R5, R5, R90 ;  /* 0x0000005a05057220 */ /* 0x000fc80000400000 */
[----:B------:R-:W-:-:S05]  /*4e10*/  FFMA R5, R86, R23, R5 ;  /* 0x0000001756057223 */ /* 0x000fca0000000005 */
[----:B------:R-:W-:-:S04]  /*4e20*/  F2FP.F16.F32.PACK_AB R5, RZ, R5 ;  /* 0x00000005ff05723e */ /* 0x000fc800000000ff */
[----:B-1-3--:R-:W-:Y:S01]  /*4e30*/  PRMT R6, R5, 0x7610, R6 ;  /* 0x0000761005067816 */ /* 0x00afe20000000006 */
[----:B------:R-:W-:-:S05]  /*4e40*/  @P1 IMAD.MOV.U32 R5, RZ, RZ, R13 ;  /* 0x000000ffff051224 */ /* 0x000fca00078e000d */
[----:B------:R0:W-:Y:S01]  /*4e50*/  @P1 STG.E.U16 desc[UR38][R4.64+0xf0], R6 ;  /* 0x0000f00604001986 */ /* 0x0001e2000c101526 */
[----:B------:R-:W-:Y:S05]  /*4e60*/  @!P0 BRA `(.L_x_157) ;  /* 0x0000000000048947 */ /* 0x000fea0003800000 */
[----:B------:R1:W5:Y:S02]  /*4e70*/  LDG.E.LTC128B.U16 R24, desc[UR38][R8.64+0xf2] ;  /* 0x0000f22608187981 */ /* 0x000364000c1e1520 */
.L_x_157:
[----:B------:R-:W-:Y:S05]  /*4e80*/  BSYNC B1 ;  /* 0x0000000000017941 */ /* 0x000fea0003800000 */
.L_x_156:
[----:B------:R-:W-:Y:S05]  /*4e90*/  @!P0 BRA `(.L_x_158) ;  /* 0x0000001000e88947 */ /* 0x000fea0003800000 */
[----:B-----5:R-:W-:-:S05]  /*4ea0*/  HADD2.F32 R3, -RZ, R24.H0_H0 ;  /* 0x20000018ff037230 */ /* 0x020fca0000004100 */
[----:B0-----:R-:W-:-:S04]  /*4eb0*/  FMUL R4, R3, R90 ;  /* 0x0000005a03047220 */ /* 0x001fc80000400000 */
[----:B------:R-:W-:-:S05]  /*4ec0*/  FFMA R4, R87, R23, R4 ;  /* 0x0000001757047223 */ /* 0x000fca0000000004 */
[----:B------:R-:W-:-:S05]  /*4ed0*/  F2FP.F16.F32.PACK_AB R4, RZ, R4 ;  /* 0x00000004ff04723e */ /* 0x000fca00000000ff */
[----:B------:R3:W-:Y:S01]  /*4ee0*/  STG.E.U16 desc[UR38][R12.64+0xf2], R4 ;  /* 0x0000f2040c007986 */ /* 0x0007e2000c101526 */
[----:B------:R-:W-:Y:S05]  /*4ef0*/  BRA `(.L_x_158) ;  /* 0x0000001000d07947 */ /* 0x000fea0003800000 */
.L_x_33:
[----:B------:R-:W-:Y:S01]  /*4f00*/  ISETP.GT.AND P3, PT, R4, 0x1, PT ;  /* 0x000000010400780c */ /* 0x000fe20003f64270 */
[----:B------:R-:W-:Y:S01]  /*4f10*/  ULDC.64 UR4, c[0x0][0x5c0] ;  /* 0x0001700000047ab9 */ /* 0x000fe20000000a00 */
[-C--:B------:R-:W-:Y:S01]  /*4f20*/  FMUL R24, R24, R23.reuse ;  /* 0x0000001718187220 */ /* 0x080fe20000400000 */
[----:B------:R-:W-:Y:S01]  /*4f30*/  LEA R6, P4, R106, UR4, 0x1 ;  /* 0x000000046a067c11 */ /* 0x000fe2000f8808ff */
[-C--:B------:R-:W-:Y:S01]  /*4f40*/  FMUL R25, R25, R23.reuse ;  /* 0x0000001719197220 */ /* 0x080fe20000400000 */
[----:B------:R-:W-:Y:S01]  /*4f50*/  ISETP.GT.AND P0, PT, R3, RZ, P3 ;  /* 0x000000ff0300720c */ /* 0x000fe20001f04270 */
[-C--:B------:R-:W-:Y:S01]  /*4f60*/  FMUL R26, R26, R23.reuse ;  /* 0x000000171a1a7220 */ /* 0x080fe20000400000 */
[----:B------:R-:W-:Y:S01]  /*4f70*/  F2FP.F16.F32.PACK_AB R24, RZ, R24 ;  /* 0x00000018ff18723e */ /* 0x000fe200000000ff */
[-C--:B------:R-:W-:Y:S01]  /*4f80*/  FMUL R27, R27, R23.reuse ;  /* 0x000000171b1b7220 */ /* 0x080fe20000400000 */
[----:B------:R-:W-:Y:S01]  /*4f90*/  LEA.HI.X R7, R106, UR5, R103, 0x1, P4 ;  /* 0x000000056a077c11 */ /* 0x000fe2000a0f0c67 */
[----:B------:R-:W-:Y:S01]  /*4fa0*/  FMUL R28, R28, R23 ;  /* 0x000000171c1c7220 */ /* 0x000fe20000400000 */
[----:B------:R-:W-:Y:S01]  /*4fb0*/  F2FP.F16.F32.PACK_AB R25, RZ, R25 ;  /* 0x00000019ff19723e */ /* 0x000fe200000000ff */
[-C--:B------:R-:W-:Y:S01]  /*4fc0*/  FMUL R29, R29, R23.reuse ;  /* 0x000000171d1d7220 */ /* 0x080fe20000400000 */
[----:B------:R-:W-:Y:S01]  /*4fd0*/  ISETP.GT.AND P2, PT, R3, 0x8, P2 ;  /* 0x000000080300780c */ /* 0x000fe20001744270 */
[----:B------:R-:W-:Y:S01]  /*4fe0*/  @P1 STG.E.U16 desc[UR38][R6.64], R24 ;  /* 0x0000001806001986 */ /* 0x000fe2000c101526 */
[----:B------:R-:W-:Y:S01]  /*4ff0*/  ISETP.GT.AND P1, PT, R4, 0x8, PT ;  /* 0x000000080400780c */ /* 0x000fe20003f24270 */
[-C--:B------:R-:W-:Y:S01]  /*5000*/  FMUL R30, R30, R23.reuse ;  /* 0x000000171e1e7220 */ /* 0x080fe20000400000 */
[C---:B------:R-:W-:Y:S01]  /*5010*/  SHF.L.U64.HI R5, R91.reuse, 0x1, R92 ;  /* 0x000000015b057819 */ /* 0x040fe2000001025c */
[----:B------:R-:W-:Y:S01]  /*5020*/  @P0 STG.E.U16 desc[UR38][R6.64+0x2], R25 ;  /* 0x0000021906000986 */ /* 0x000fe2000c101526 */
[----:B------:R-:W-:Y:S01]  /*5030*/  LEA R8, P5, R91, R6, 0x1 ;  /* 0x000000065b087211 */ /* 0x000fe200078a08ff */
[-C--:B------:R-:W-:Y:S01]  /*5040*/  FMUL R31, R31, R23.reuse ;  /* 0x000000171f1f7220 */ /* 0x080fe20000400000 */
[----:B------:R-:W-:Y:S01]  /*5050*/  ISETP.GT.AND P3, PT, R3, 0x8, P3 ;  /* 0x000000080300780c */ /* 0x000fe20001f64270 */
[-C--:B------:R-:W-:Y:S01]  /*5060*/  FMUL R32, R32, R23.reuse ;  /* 0x0000001720207220 */ /* 0x080fe20000400000 */
[----:B------:R-:W-:Y:S01]  /*5070*/  ISETP.GT.AND P0, PT, R4, 0x9, PT ;  /* 0x000000090400780c */ /* 0x000fe20003f04270 */
[----:B------:R-:W-:Y:S01]  /*5080*/  IMAD.X R9, R5, 0x1, R7, P5 ;  /* 0x0000000105097824 */ /* 0x000fe200028e0607 */
[----:B------:R-:W-:Y:S01]  /*5090*/  ISETP.GT.AND P4, PT, R3, RZ, P1 ;  /* 0x000000ff0300720c */ /* 0x000fe20000f84270 */
[-C--:B------:R-:W-:Y:S01]  /*50a0*/  FMUL R33, R33, R23.reuse ;  /* 0x0000001721217220 */ /* 0x080fe20000400000 */
[----:B------:R-:W-:Y:S01]  /*50b0*/  F2FP.F16.F32.PACK_AB R26, RZ, R26 ;  /* 0x0000001aff1a723e */ /* 0x000fe200000000ff */
[-C--:B------:R-:W-:Y:S01]  /*50c0*/  FMUL R34, R34, R23.reuse ;  /* 0x0000001722227220 */ /* 0x080fe20000400000 */
[----:B------:R-:W-:Y:S01]  /*50d0*/  ISETP.GT.AND P5, PT, R3, RZ, P0 ;  /* 0x000000ff0300720c */ /* 0x000fe200007a4270 */
[----:B------:R-:W-:Y:S01]  /*50e0*/  FMUL R35, R35, R23 ;  /* 0x0000001723237220 */ /* 0x000fe20000400000 */
[----:B------:R-:W-:Y:S01]  /*50f0*/  F2FP.F16.F32.PACK_AB R27, RZ, R27 ;  /* 0x0000001bff1b723e */ /* 0x000fe200000000ff */
[----:B------:R-:W-:Y:S01]  /*5100*/  @P2 STG.E.U16 desc[UR38][R8.64], R26 ;  /* 0x0000001a08002986 */ /* 0x000fe2000c101526 */
[----:B------:R-:W-:Y:S01]  /*5110*/  F2FP.F16.F32.PACK_AB R28, RZ, R28 ;  /* 0x0000001cff1c723e */ /* 0x000fe200000000ff */
[-C--:B------:R-:W-:Y:S01]  /*5120*/  FMUL R36, R36, R23.reuse ;  /* 0x0000001724247220 */ /* 0x080fe20000400000 */
[----:B------:R-:W-:Y:S01]  /*5130*/  ISETP.GT.AND P2, PT, R3, 0x8, P1 ;  /* 0x000000080300780c */ /* 0x000fe20000f44270 */
[----:B------:R-:W-:Y:S01]  /*5140*/  @P3 STG.E.U16 desc[UR38][R8.64+0x2], R27 ;  /* 0x0000021b08003986 */ /* 0x000fe2000c101526 */
[----:B------:R-:W-:Y:S01]  /*5150*/  ISETP.GT.AND P1, PT, R4, 0x10, PT ;  /* 0x000000100400780c */ /* 0x000fe20003f24270 */
[----:B------:R-:W-:Y:S01]  /*5160*/  FMUL R37, R37, R23 ;  /* 0x0000001725257220 */ /* 0x000fe20000400000 */
[----:B------:R-:W-:Y:S01]  /*5170*/  F2FP.F16.F32.PACK_AB R29, RZ, R29 ;  /* 0x0000001dff1d723e */ /* 0x000fe200000000ff */
[----:B------:R-:W-:Y:S01]  /*5180*/  @P4 STG.E.U16 desc[UR38][R6.64+0x10], R28 ;  /* 0x0000101c06004986 */ /* 0x000fe2000c101526 */
[C---:B------:R-:W-:Y:S01]  /*5190*/  ISETP.GT.AND P3, PT, R3.reuse, 0x8, P0 ;  /* 0x000000080300780c */ /* 0x040fe20000764270 */
[-C--:B------:R-:W-:Y:S01]  /*51a0*/  FMUL R38, R38, R23.reuse ;  /* 0x0000001726267220 */ /* 0x080fe20000400000 */
[----:B------:R-:W-:Y:S01]  /*51b0*/  ISETP.GT.AND P0, PT, R4, 0x11, PT ;  /* 0x000000110400780c */ /* 0x000fe20003f04270 */
[----:B------:R-:W-:Y:S01]  /*51c0*/  @P5 STG.E.U16 desc[UR38][R6.64+0x12], R29 ;  /* 0x0000121d06005986 */ /* 0x000fe2000c101526 */
        /* <DEDUP_REMOVED lines=161> */
[----:B------:R-:W-:Y:S01]  /*5be0*/  FMUL R87, R87, R23 ;  /* 0x0000001757577220 */ /* 0x000fe20000400000 */
[----:B------:R-:W-:-:S02]  /*5bf0*/  F2FP.F16.F32.PACK_AB R62, RZ, R62 ;  /* 0x0000003eff3e723e */ /* 0x000fc400000000ff */
[C---:B------:R-:W-:Y:S02]  /*5c00*/  ISETP.GT.AND P5, PT, R3.reuse, RZ, P0 ;  /* 0x000000ff0300720c */ /* 0x040fe400007a4270 */
[----:B------:R-:W-:Y:S01]  /*5c10*/  F2FP.F16.F32.PACK_AB R63, RZ, R63 ;  /* 0x0000003fff3f723e */ /* 0x000fe200000000ff */
[----:B------:R-:W-:Y:S01]  /*5c20*/  @P2 STG.E.U16 desc[UR38][R8.64+0x90], R62 ;  /* 0x0000903e08002986 */ /* 0x000fe2000c101526 */
[----:B------:R-:W-:Y:S02]  /*5c30*/  F2FP.F16.F32.PACK_AB R64, RZ, R64 ;  /* 0x00000040ff40723e */ /* 0x000fe400000000ff */
[C---:B------:R-:W-:Y:S01]  /*5c40*/  ISETP.GT.AND P2, PT, R3.reuse, 0x8, P1 ;  /* 0x000000080300780c */ /* 0x040fe20000f44270 */
[----:B------:R-:W-:Y:S01]  /*5c50*/  @P3 STG.E.U16 desc[UR38][R8.64+0x92], R63 ;  /* 0x0000923f08003986 */ /* 0x000fe2000c101526 */
[----:B------:R-:W-:Y:S02]  /*5c60*/  ISETP.GT.AND P1, PT, R4, 0x58, PT ;  /* 0x000000580400780c */ /* 0x000fe40003f24270 */
[----:B------:R-:W-:Y:S01]  /*5c70*/  F2FP.F16.F32.PACK_AB R65, RZ, R65 ;  /* 0x00000041ff41723e */ /* 0x000fe200000000ff */
[----:B------:R-:W-:Y:S01]  /*5c80*/  @P4 STG.E.U16 desc[UR38][R6.64+0xa0], R64 ;  /* 0x0000a04006004986 */ /* 0x000fe2000c101526 */
[----:B------:R-:W-:-:S02]  /*5c90*/  ISETP.GT.AND P3, PT, R3, 0x8, P0 ;  /* 0x000000080300780c */ /* 0x000fc40000764270 */
[----:B------:R-:W-:Y:S01]  /*5ca0*/  ISETP.GT.AND P0, PT, R4, 0x59, PT ;  /* 0x000000590400780c */ /* 0x000fe20003f04270 */
[----:B------:R-:W-:Y:S01]  /*5cb0*/  @P5 STG.E.U16 desc[UR38][R6.64+0xa2], R65 ;  /* 0x0000a24106005986 */ /* 0x000fe2000c101526 */
[C---:B------:R-:W-:Y:S02]  /*5cc0*/  ISETP.GT.AND P4, PT, R3.reuse, RZ, P1 ;  /* 0x000000ff0300720c */ /* 0x040fe40000f84270 */
[----:B------:R-:W-:Y:S02]  /*5cd0*/  F2FP.F16.F32.PACK_AB R66, RZ, R66 ;  /* 0x00000042ff42723e */ /* 0x000fe400000000ff */
[----:B------:R-:W-:Y:S02]  /*5ce0*/  ISETP.GT.AND P5, PT, R3, RZ, P0 ;  /* 0x000000ff0300720c */ /* 0x000fe400007a4270 */
[----:B------:R-:W-:Y:S01]  /*5cf0*/  F2FP.F16.F32.PACK_AB R67, RZ, R67 ;  /* 0x00000043ff43723e */ /* 0x000fe200000000ff */
[----:B------:R-:W-:Y:S01]  /*5d00*/  @P2 STG.E.U16 desc[UR38][R8.64+0xa0], R66 ;  /* 0x0000a04208002986 */ /* 0x000fe2000c101526 */
[----:B------:R-:W-:-:S02]  /*5d10*/  F2FP.F16.F32.PACK_AB R68, RZ, R68 ;  /* 0x00000044ff44723e */ /* 0x000fc400000000ff */
[C---:B------:R-:W-:Y:S01]  /*5d20*/  ISETP.GT.AND P2, PT, R3.reuse, 0x8, P1 ;  /* 0x000000080300780c */ /* 0x040fe20000f44270 */
[----:B------:R-:W-:Y:S01]  /*5d30*/  @P3 STG.E.U16 desc[UR38][R8.64+0xa2], R67 ;  /* 0x0000a24308003986 */ /* 0x000fe2000c101526 */
[C---:B------:R-:W-:Y:S02]  /*5d40*/  ISETP.GT.AND P1, PT, R4.reuse, 0x60, PT ;  /* 0x000000600400780c */ /* 0x040fe40003f24270 */
[----:B------:R-:W-:Y:S01]  /*5d50*/  F2FP.F16.F32.PACK_AB R69, RZ, R69 ;  /* 0x00000045ff45723e */ /* 0x000fe200000000ff */
[----:B------:R-:W-:Y:S01]  /*5d60*/  @P4 STG.E.U16 desc[UR38][R6.64+0xb0], R68 ;  /* 0x0000b04406004986 */ /* 0x000fe2000c101526 */
[C---:B------:R-:W-:Y:S02]  /*5d70*/  ISETP.GT.AND P3, PT, R3.reuse, 0x8, P0 ;  /* 0x000000080300780c */ /* 0x040fe40000764270 */
[----:B------:R-:W-:Y:S01]  /*5d80*/  ISETP.GT.AND P0, PT, R4, 0x61, PT ;  /* 0x000000610400780c */ /* 0x000fe20003f04270 */
[----:B------:R-:W-:Y:S01]  /*5d90*/  @P5 STG.E.U16 desc[UR38][R6.64+0xb2], R69 ;  /* 0x0000b24506005986 */ /* 0x000fe2000c101526 */
[----:B------:R-:W-:-:S02]  /*5da0*/  ISETP.GT.AND P4, PT, R3, RZ, P1 ;  /* 0x000000ff0300720c */ /* 0x000fc40000f84270 */
[C---:B------:R-:W-:Y:S02]  /*5db0*/  ISETP.GT.AND P5, PT, R3.reuse, RZ, P0 ;  /* 0x000000ff0300720c */ /* 0x040fe400007a4270 */
[----:B------:R-:W-:Y:S02]  /*5dc0*/  F2FP.F16.F32.PACK_AB R70, RZ, R70 ;  /* 0x00000046ff46723e */ /* 0x000fe400000000ff */
[----:B------:R-:W-:Y:S02]  /*5dd0*/  F2FP.F16.F32.PACK_AB R71, RZ, R71 ;  /* 0x00000047ff47723e */ /* 0x000fe400000000ff */
[----:B------:R-:W-:Y:S01]  /*5de0*/  F2FP.F16.F32.PACK_AB R72, RZ, R72 ;  /* 0x00000048ff48723e */ /* 0x000fe200000000ff */
[----:B------:R-:W-:Y:S01]  /*5df0*/  @P2 STG.E.U16 desc[UR38][R8.64+0xb0], R70 ;  /* 0x0000b04608002986 */ /* 0x000fe2000c101526 */
[----:B------:R-:W-:Y:S02]  /*5e00*/  F2FP.F16.F32.PACK_AB R73, RZ, R73 ;  /* 0x00000049ff49723e */ /* 0x000fe400000000ff */
[C---:B------:R-:W-:Y:S01]  /*5e10*/  ISETP.GT.AND P1, PT, R3.reuse, 0x8, P1 ;  /* 0x000000080300780c */ /* 0x040fe20000f24270 */
[----:B------:R-:W-:Y:S01]  /*5e20*/  @P3 STG.E.U16 desc[UR38][R8.64+0xb2], R71 ;  /* 0x0000b24708003986 */ /* 0x000fe2000c101526 */
[----:B------:R-:W-:-:S02]  /*5e30*/  ISETP.GT.AND P2, PT, R3, 0x8, P0 ;  /* 0x000000080300780c */ /* 0x000fc40000744270 */
[C---:B------:R-:W-:Y:S01]  /*5e40*/  ISETP.GT.AND P0, PT, R4.reuse, 0x69, PT ;  /* 0x000000690400780c */ /* 0x040fe20003f04270 */
[----:B------:R-:W-:Y:S01]  /*5e50*/  @P4 STG.E.U16 desc[UR38][R6.64+0xc0], R72 ;  /* 0x0000c04806004986 */ /* 0x000fe2000c101526 */
[----:B------:R-:W-:Y:S02]  /*5e60*/  ISETP.GT.AND P4, PT, R4, 0x68, PT ;  /* 0x000000680400780c */ /* 0x000fe40003f84270 */
[----:B------:R-:W-:Y:S01]  /*5e70*/  F2FP.F16.F32.PACK_AB R74, RZ, R74 ;  /* 0x0000004aff4a723e */ /* 0x000fe200000000ff */
[----:B------:R-:W-:Y:S01]  /*5e80*/  @P5 STG.E.U16 desc[UR38][R6.64+0xc2], R73 ;  /* 0x0000c24906005986 */ /* 0x000fe2000c101526 */
[C---:B------:R-:W-:Y:S02]  /*5e90*/  ISETP.GT.AND P5, PT, R3.reuse, RZ, P4 ;  /* 0x000000ff0300720c */ /* 0x040fe400027a4270 */
[----:B------:R-:W-:Y:S01]  /*5ea0*/  ISETP.GT.AND P3, PT, R3, RZ, P0 ;  /* 0x000000ff0300720c */ /* 0x000fe20000764270 */
[----:B------:R-:W-:Y:S01]  /*5eb0*/  @P1 STG.E.U16 desc[UR38][R8.64+0xc0], R74 ;  /* 0x0000c04a08001986 */ /* 0x000fe2000c101526 */
[----:B------:R-:W-:-:S02]  /*5ec0*/  F2FP.F16.F32.PACK_AB R75, RZ, R75 ;  /* 0x0000004bff4b723e */ /* 0x000fc400000000ff */
[----:B------:R-:W-:Y:S02]  /*5ed0*/  F2FP.F16.F32.PACK_AB R76, RZ, R76 ;  /* 0x0000004cff4c723e */ /* 0x000fe400000000ff */
[C---:B------:R-:W-:Y:S01]  /*5ee0*/  ISETP.GT.AND P4, PT, R3.reuse, 0x8, P4 ;  /* 0x000000080300780c */ /* 0x040fe20002784270 */
[----:B------:R-:W-:Y:S01]  /*5ef0*/  @P2 STG.E.U16 desc[UR38][R8.64+0xc2], R75 ;  /* 0x0000c24b08002986 */ /* 0x000fe2000c101526 */
[----:B------:R-:W-:Y:S02]  /*5f00*/  F2FP.F16.F32.PACK_AB R77, RZ, R77 ;  /* 0x0000004dff4d723e */ /* 0x000fe400000000ff */
[C---:B------:R-:W-:Y:S01]  /*5f10*/  ISETP.GT.AND P2, PT, R4.reuse, 0x71, PT ;  /* 0x000000710400780c */ /* 0x040fe20003f44270 */
[----:B------:R-:W-:Y:S01]  /*5f20*/  @P5 STG.E.U16 desc[UR38][R6.64+0xd0], R76 ;  /* 0x0000d04c06005986 */ /* 0x000fe2000c101526 */
[----:B------:R-:W-:Y:S02]  /*5f30*/  ISETP.GT.AND P5, PT, R3, 0x8, P0 ;  /* 0x000000080300780c */ /* 0x000fe400007a4270 */
[C---:B------:R-:W-:Y:S01]  /*5f40*/  ISETP.GT.AND P1, PT, R4.reuse, 0x78, PT ;  /* 0x000000780400780c */ /* 0x040fe20003f24270 */
[----:B------:R-:W-:Y:S01]  /*5f50*/  @P3 STG.E.U16 desc[UR38][R6.64+0xd2], R77 ;  /* 0x0000d24d06003986 */ /* 0x000fe2000c101526 */
[----:B------:R-:W-:-:S02]  /*5f60*/  ISETP.GT.AND P3, PT, R4, 0x70, PT ;  /* 0x000000700400780c */ /* 0x000fc40003f64270 */
[----:B------:R-:W-:Y:S01]  /*5f70*/  ISETP.GT.AND P0, PT, R4, 0x79, PT ;  /* 0x000000790400780c */ /* 0x000fe20003f04270 */
[----:B------:R-:W-:Y:S01]  /*5f80*/  @P4 IMAD.MOV.U32 R4, RZ, RZ, R8 ;  /* 0x000000ffff044224 */ /* 0x000fe200078e0008 */
[----:B------:R-:W-:Y:S01]  /*5f90*/  F2FP.F16.F32.PACK_AB R78, RZ, R78 ;  /* 0x0000004eff4e723e */ /* 0x000fe200000000ff */
[----:B------:R-:W-:Y:S01]  /*5fa0*/  @P4 IMAD.MOV.U32 R5, RZ, RZ, R9 ;  /* 0x000000ffff054224 */ /* 0x000fe200078e0009 */
[----:B------:R-:W-:Y:S02]  /*5fb0*/  F2FP.F16.F32.PACK_AB R79, RZ, R79 ;  /* 0x0000004fff4f723e */ /* 0x000fe400000000ff */
[----:B------:R-:W-:Y:S02]  /*5fc0*/  F2FP.F16.F32.PACK_AB R80, RZ, R80 ;  /* 0x00000050ff50723e */ /* 0x000fe400000000ff */
[----:B------:R0:W-:Y:S01]  /*5fd0*/  @P4 STG.E.U16 desc[UR38][R4.64+0xd0], R78 ;  /* 0x0000d04e04004986 */ /* 0x0001e2000c101526 */
[----:B------:R-:W-:Y:S02]  /*5fe0*/  ISETP.GT.AND P4, PT, R3, RZ, P2 ;  /* 0x000000ff0300720c */ /* 0x000fe40001784270 */
[----:B------:R-:W-:-:S02]  /*5ff0*/  F2FP.F16.F32.PACK_AB R81, RZ, R81 ;  /* 0x00000051ff51723e */ /* 0x000fc400000000ff */
[----:B------:R-:W-:Y:S02]  /*6000*/  ISETP.GT.AND P2, PT, R3, 0x8, P2 ;  /* 0x000000080300780c */ /* 0x000fe40001744270 */
[----:B------:R-:W-:Y:S02]  /*6010*/  F2FP.F16.F32.PACK_AB R82, RZ, R82 ;  /* 0x00000052ff52723e */ /* 0x000fe400000000ff */
[----:B------:R-:W-:Y:S02]  /*6020*/  F2FP.F16.F32.PACK_AB R83, RZ, R83 ;  /* 0x00000053ff53723e */ /* 0x000fe400000000ff */
[----:B------:R-:W-:Y:S01]  /*6030*/  F2FP.F16.F32.PACK_AB R84, RZ, R84 ;  /* 0x00000054ff54723e */ /* 0x000fe200000000ff */
[----:B0-----:R-:W-:Y:S01]  /*6040*/  @P5 IMAD.MOV.U32 R4, RZ, RZ, R8 ;  /* 0x000000ffff045224 */ /* 0x001fe200078e0008 */
[----:B------:R-:W-:Y:S01]  /*6050*/  F2FP.F16.F32.PACK_AB R85, RZ, R85 ;  /* 0x00000055ff55723e */ /* 0x000fe200000000ff */
[----:B------:R-:W-:Y:S01]  /*6060*/  @P5 IMAD.MOV.U32 R5, RZ, RZ, R9 ;  /* 0x000000ffff055224 */ /* 0x000fe200078e0009 */
[----:B------:R-:W-:-:S02]  /*6070*/  F2FP.F16.F32.PACK_AB R86, RZ, R86 ;  /* 0x00000056ff56723e */ /* 0x000fc400000000ff */
[----:B------:R-:W-:Y:S02]  /*6080*/  F2FP.F16.F32.PACK_AB R87, RZ, R87 ;  /* 0x00000057ff57723e */ /* 0x000fe400000000ff */
[----:B------:R0:W-:Y:S01]  /*6090*/  @P5 STG.E.U16 desc[UR38][R4.64+0xd2], R79 ;  /* 0x0000d24f04005986 */ /* 0x0001e2000c101526 */
[C---:B------:R-:W-:Y:S02]  /*60a0*/  ISETP.GT.AND P5, PT, R3.reuse, RZ, P3 ;  /* 0x000000ff0300720c */ /* 0x040fe40001fa4270 */
[----:B------:R-:W-:-:S11]  /*60b0*/  ISETP.GT.AND P3, PT, R3, 0x8, P3 ;  /* 0x000000080300780c */ /* 0x000fd60001f64270 */
[----:B0-----:R-:W-:Y:S02]  /*60c0*/  @P5 IMAD.MOV.U32 R4, RZ, RZ, R6 ;  /* 0x000000ffff045224 */ /* 0x001fe400078e0006 */
[----:B------:R-:W-:-:S05]  /*60d0*/  @P5 IMAD.MOV.U32 R5, RZ, RZ, R7 ;  /* 0x000000ffff055224 */ /* 0x000fca00078e0007 */
[----:B------:R0:W-:Y:S01]  /*60e0*/  @P5 STG.E.U16 desc[UR38][R4.64+0xe0], R80 ;  /* 0x0000e05004005986 */ /* 0x0001e2000c101526 */
[C---:B------:R-:W-:Y:S02]  /*60f0*/  ISETP.GT.AND P5, PT, R3.reuse, RZ, P0 ;  /* 0x000000ff0300720c */ /* 0x040fe400007a4270 */
[----:B------:R-:W-:Y:S01]  /*6100*/  ISETP.GT.AND P0, PT, R3, 0x8, P0 ;  /* 0x000000080300780c */ /* 0x000fe20000704270 */
[----:B0-----:R-:W-:Y:S02]  /*6110*/  @P4 IMAD.MOV.U32 R4, RZ, RZ, R6 ;  /* 0x000000ffff044224 */ /* 0x001fe400078e0006 */
[----:B------:R-:W-:-:S05]  /*6120*/  @P4 IMAD.MOV.U32 R5, RZ, RZ, R7 ;  /* 0x000000ffff054224 */ /* 0x000fca00078e0007 */
[----:B------:R0:W-:Y:S01]  /*6130*/  @P4 STG.E.U16 desc[UR38][R4.64+0xe2], R81 ;  /* 0x0000e25104004986 */ /* 0x0001e2000c101526 */
[C---:B------:R-:W-:Y:S02]  /*6140*/  ISETP.GT.AND P4, PT, R3.reuse, RZ, P1 ;  /* 0x000000ff0300720c */ /* 0x040fe40000f84270 */
[----:B------:R-:W-:Y:S01]  /*6150*/  ISETP.GT.AND P1, PT, R3, 0x8, P1 ;  /* 0x000000080300780c */ /* 0x000fe20000f24270 */
[----:B0-----:R-:W-:Y:S02]  /*6160*/  @P3 IMAD.MOV.U32 R4, RZ, RZ, R8 ;  /* 0x000000ffff043224 */ /* 0x001fe400078e0008 */
[----:B------:R-:W-:-:S05]  /*6170*/  @P3 IMAD.MOV.U32 R5, RZ, RZ, R9 ;  /* 0x000000ffff053224 */ /* 0x000fca00078e0009 */
[----:B------:R0:W-:Y:S02]  /*6180*/  @P3 STG.E.U16 desc[UR38][R4.64+0xe0], R82 ;  /* 0x0000e05204003986 */ /* 0x0001e4000c101526 */
[----:B0-----:R-:W-:Y:S02]  /*6190*/  @P2 IMAD.MOV.U32 R4, RZ, RZ, R8 ;  /* 0x000000ffff042224 */ /* 0x001fe400078e0008 */
[----:B------:R-:W-:-:S05]  /*61a0*/  @P2 IMAD.MOV.U32 R5, RZ, RZ, R9 ;  /* 0x000000ffff052224 */ /* 0x000fca00078e0009 */
[----:B------:R0:W-:Y:S02]  /*61b0*/  @P2 STG.E.U16 desc[UR38][R4.64+0xe2], R83 ;  /* 0x0000e25304002986 */ /* 0x0001e4000c101526 */
[----:B0-----:R-:W-:Y:S02]  /*61c0*/  @P4 IMAD.MOV.U32 R4, RZ, RZ, R6 ;  /* 0x000000ffff044224 */ /* 0x001fe400078e0006 */
[----:B------:R-:W-:-:S05]  /*61d0*/  @P4 IMAD.MOV.U32 R5, RZ, RZ, R7 ;  /* 0x000000ffff054224 */ /* 0x000fca00078e0007 */
[----:B------:R0:W-:Y:S04]  /*61e0*/  @P4 STG.E.U16 desc[UR38][R4.64+0xf0], R84 ;  /* 0x0000f05404004986 */ /* 0x0001e8000c101526 */
[----:B------:R1:W-:Y:S01]  /*61f0*/  @P5 STG.E.U16 desc[UR38][R6.64+0xf2], R85 ;  /* 0x0000f25506005986 */ /* 0x0003e2000c101526 */
[----:B0-----:R-:W-:Y:S02]  /*6200*/  @P1 IMAD.MOV.U32 R4, RZ, RZ, R8 ;  /* 0x000000ffff041224 */ /* 0x001fe400078e0008 */
[----:B------:R-:W-:-:S05]  /*6210*/  @P1 IMAD.MOV.U32 R5, RZ, RZ, R9 ;  /* 0x000000ffff051224 */ /* 0x000fca00078e0009 */
[----:B------:R1:W-:Y:S04]  /*6220*/  @P1 STG.E.U16 desc[UR38][R4.64+0xf0], R86 ;  /* 0x0000f05604001986 */ /* 0x0003e8000c101526 */
[----:B------:R1:W-:Y:S02]  /*6230*/  @P0 STG.E.U16 desc[UR38][R8.64+0xf2], R87 ;  /* 0x0000f25708000986 */ /* 0x0003e4000c101526 */
.L_x_158:
[----:B------:R-:W-:Y:S05]  /*6240*/  BSYNC B0 ;  /* 0x0000000000007941 */ /* 0x000fea0003800000 */
.L_x_32:
[----:B------:R-:W-:Y:S01]  /*6250*/  IADD3 R16, P0, R16, UR36, RZ ;  /* 0x0000002410107c10 */ /* 0x000fe2000ff1e0ff */
[----:B------:R-:W-:Y:S01]  /*6260*/  ULDC.64 UR4, c[0x0][0x650] ;  /* 0x0001940000047ab9 */ /* 0x000fe20000000a00 */
[----:B------:R-:W-:Y:S01]  /*6270*/  PRMT R3, RZ, 0x7610, R3 ;  /* 0x00007610ff037816 */ /* 0x000fe20000000003 */
[----:B------:R-:W-:Y:S01]  /*6280*/  IMAD.MOV.U32 R100, RZ, RZ, -0x1 ;  /* 0xffffffffff647424 */ /* 0x000fe200078e00ff */
[----:B------:R-:W-:Y:S01]  /*6290*/  IADD3.X R17, R17, UR42, RZ, P0, !PT ;  /* 0x0000002a11117c10 */ /* 0x000fe200087fe4ff */
[----:B------:R-:W-:Y:S01]  /*62a0*/  IMAD.MOV.U32 R101, RZ, RZ, -0x1 ;  /* 0xffffffffff657424 */ /* 0x000fe200078e00ff */
[----:B------:R-:W-:-:S04]  /*62b0*/  ISETP.GE.U32.AND P0, PT, R16, UR4, PT ;  /* 0x0000000410007c0c */ /* 0x000fc8000bf06070 */
[----:B------:R-:W-:-:S13]  /*62c0*/  ISETP.GE.U32.AND.EX P0, PT, R17, UR5, PT, P0 ;  /* 0x0000000511007c0c */ /* 0x000fda000bf06100 */
[----:B------:R-:W-:Y:S05]  /*62d0*/  @P0 BRA `(.L_x_159) ;  /* 0x00000004004c0947 */ /* 0x000fea0003800000 */
[----:B------:R-:W0:Y:S01]  /*62e0*/  LDC.64 R10, c[0x0][0x628] ;  /* 0x00018a00ff0a7b82 */ /* 0x000e220000000a00 */
[----:B---3--:R-:W3:Y:S01]  /*62f0*/  S2R R12, SR_CTAID.X ;  /* 0x00000000000c7919 */ /* 0x008ee20000002500 */
[----:B-12-4-:R-:W-:Y:S02]  /*6300*/  IMAD.MOV.U32 R8, RZ, RZ, R16 ;  /* 0x000000ffff087224 */ /* 0x016fe400078e0010 */
[----:B------:R-:W-:Y:S01]  /*6310*/  IMAD.MOV.U32 R9, RZ, RZ, R17 ;  /* 0x000000ffff097224 */ /* 0x000fe200078e0011 */
[----:B------:R-:W1:Y:S03]  /*6320*/  S2R R20, SR_CTAID.Y ;  /* 0x0000000000147919 */ /* 0x000e660000002600 */
[----:B------:R-:W2:Y:S08]  /*6330*/  LDC R0, c[0x0][0x630] ;  /* 0x00018c00ff007b82 */ /* 0x000eb00000000800 */
[----:B------:R-:W4:Y:S01]  /*6340*/  LDC.64 R14, c[0x0][0x620] ;  /* 0x00018800ff0e7b82 */ /* 0x000f220000000a00 */
[----:B0-----:R-:W-:-:S04]  /*6350*/  ISETP.NE.U32.AND P0, PT, R10, RZ, PT ;  /* 0x000000ff0a00720c */ /* 0x001fc80003f05070 */
[----:B------:R-:W-:-:S13]  /*6360*/  ISETP.NE.AND.EX P0, PT, R11, RZ, PT, P0 ;  /* 0x000000ff0b00720c */ /* 0x000fda0003f05300 */
[----:B-1234-:R-:W-:Y:S05]  /*6370*/  @!P0 BRA `(.L_x_160) ;  /* 0x0000000000288947 */ /* 0x01efea0003800000 */
        /* <DEDUP_REMOVED lines=10> */
.L_x_160:
[-CC-:B------:R-:W-:Y:S01]  /*6420*/  SHF.R.U64 R101, R8, R0.reuse, R9.reuse ;  /* 0x0000000008657219 */ /* 0x180fe20000001209 */
[----:B------:R-:W0:Y:S01]  /*6430*/  LDC.64 R26, c[0x0][0x640] ;  /* 0x00019000ff1a7b82 */ /* 0x000e220000000a00 */
[----:B------:R-:W-:Y:S01]  /*6440*/  SHF.R.U32.HI R0, RZ, R0, R9 ;  /* 0x00000000ff007219 */ /* 0x000fe20000011609 */
[----:B------:R-:W-:Y:S01]  /*6450*/  ULDC UR4, c[0x0][0x150] ;  /* 0x0000540000047ab9 */ /* 0x000fe20000000800 */
[----:B------:R-:W-:Y:S02]  /*6460*/  IADD3 R3, P0, RZ, -R101, RZ ;  /* 0x80000065ff037210 */ /* 0x000fe40007f1e0ff */
[----:B------:R-:W-:-:S03]  /*6470*/  I2FP.F32.U32 R7, R12 ;  /* 0x0000000c00077245 */ /* 0x000fc60000201000 */
[----:B------:R-:W1:Y:S01]  /*6480*/  LDC R6, c[0x0][0x618] ;  /* 0x00018600ff067b82 */ /* 0x000e620000000800 */
[----:B------:R-:W-:Y:S02]  /*6490*/  IMAD.X R5, RZ, RZ, ~R0, P0 ;  /* 0x000000ffff057224 */ /* 0x000fe400000e0e00 */
[----:B------:R-:W-:Y:S01]  /*64a0*/  FMUL R7, R7, UR4 ;  /* 0x0000000407077c20 */ /* 0x000fe20008400000 */
[----:B------:R-:W-:Y:S01]  /*64b0*/  ULDC UR4, c[0x0][0x154] ;  /* 0x0000550000047ab9 */ /* 0x000fe20000000800 */
[-C--:B------:R-:W-:Y:S02]  /*64c0*/  IMAD R0, R5, R14.reuse, RZ ;  /* 0x0000000e05007224 */ /* 0x080fe400078e02ff */
[C---:B------:R-:W-:Y:S01]  /*64d0*/  IMAD.WIDE.U32 R4, R3.reuse, R14, R16 ;  /* 0x0000000e03047225 */ /* 0x040fe200078e0010 */
[----:B------:R-:W2:Y:S01]  /*64e0*/  LDC R8, c[0x0][0x608] ;  /* 0x00018200ff087b82 */ /* 0x000ea20000000800 */
[----:B------:R-:W3:Y:S02]  /*64f0*/  F2I.U32.TRUNC.NTZ R7, R7 ;  /* 0x0000000700077305 */ /* 0x000ee4000020f000 */
[----:B------:R-:W-:Y:S01]  /*6500*/  IMAD R3, R3, R15, R0 ;  /* 0x0000000f03037224 */ /* 0x000fe200078e0200 */
[----:B------:R-:W-:-:S03]  /*6510*/  I2FP.F32.U32 R0, R20 ;  /* 0x0000001400007245 */ /* 0x000fc60000201000 */
[----:B------:R-:W-:Y:S01]  /*6520*/  IMAD.IADD R3, R5, 0x1, R3 ;  /* 0x0000000105037824 */ /* 0x000fe200078e0203 */
[----:B------:R-:W4:Y:S01]  /*6530*/  LDC R11, c[0x0][0x658] ;  /* 0x00019600ff0b7b82 */ /* 0x000f220000000800 */
[----:B0-----:R-:W-:-:S04]  /*6540*/  ISETP.NE.U32.AND P0, PT, R26, RZ, PT ;  /* 0x000000ff1a00720c */ /* 0x001fc80003f05070 */
[----:B------:R-:W-:-:S03]  /*6550*/  ISETP.NE.AND.EX P0, PT, R27, RZ, PT, P0 ;  /* 0x000000ff1b00720c */ /* 0x000fc60003f05300 */
[----:B------:R-:W0:Y:S01]  /*6560*/  LDC R9, c[0x0][0x144] ;  /* 0x00005100ff097b82 */ /* 0x000e220000000800 */
[-C--:B-1----:R-:W-:Y:S01]  /*6570*/  SHF.R.U64 R10, R4, R6.reuse, R3 ;  /* 0x00000006040a7219 */ /* 0x082fe20000001203 */
[----:B---3--:R-:W-:Y:S01]  /*6580*/  IMAD.MOV R7, RZ, RZ, -R7 ;  /* 0x000000ffff077224 */ /* 0x008fe200078e0a07 */
[----:B------:R-:W-:Y:S01]  /*6590*/  SHF.R.U32.HI R3, RZ, R6, R3 ;  /* 0x00000006ff037219 */ /* 0x000fe20000011603 */
[----:B------:R-:W-:-:S04]  /*65a0*/  FMUL R6, R0, UR4 ;  /* 0x0000000400067c20 */ /* 0x000fc80008400000 */
[----:B------:R-:W1:Y:S01]  /*65b0*/  LDC R21, c[0x0][0x148] ;  /* 0x00005200ff157b82 */ /* 0x000e620000000800 */
[----:B------:R3:W0:Y:S01]  /*65c0*/  F2I.U32.TRUNC.NTZ R14, R6 ;  /* 0x00000006000e7305 */ /* 0x000622000020f000 */
[-CC-:B--2---:R-:W-:Y:S02]  /*65d0*/  SHF.R.U64 R13, R10, R8.reuse, R3.reuse ;  /* 0x000000080a0d7219 */ /* 0x184fe40000001203 */
[----:B------:R-:W-:-:S04]  /*65e0*/  SHF.R.U32.HI R0, RZ, R8, R3 ;  /* 0x00000008ff007219 */ /* 0x000fc80000011603 */
[----:B-----5:R-:W2:Y:S01]  /*65f0*/  LDC R24, c[0x0][0x648] ;  /* 0x00019200ff187b82 */ /* 0x020ea20000000800 */
[-CC-:B----4-:R-:W-:Y:S02]  /*6600*/  SHF.R.U64 R15, R13, R11.reuse, R0.reuse ;  /* 0x0000000b0d0f7219 */ /* 0x190fe40000001200 */
[----:B------:R-:W-:-:S03]  /*6610*/  SHF.R.U32.HI R5, RZ, R11, R0 ;  /* 0x0000000bff057219 */ /* 0x000fc60000011600 */
[----:B------:R-:W-:Y:S02]  /*6620*/  IMAD.MOV.U32 R4, RZ, RZ, R15 ;  /* 0x000000ffff047224 */ /* 0x000fe400078e000f */
[----:B------:R-:W4:Y:S01]  /*6630*/  LDC R28, c[0x0][0x638] ;  /* 0x00018e00ff1c7b82 */ /* 0x000f220000000800 */
[----:B0-----:R-:W-:-:S07]  /*6640*/  IMAD R25, R9, R7, R12 ;  /* 0x0000000709197224 */ /* 0x001fce00078e020c */
[----:B------:R-:W0:Y:S08]  /*6650*/  LDC R29, c[0x0][0x610] ;  /* 0x00018400ff1d7b82 */ /* 0x000e300000000800 */
[----:B------:R-:W0:Y:S01]  /*6660*/  LDC R30, c[0x0][0x600] ;  /* 0x00018000ff1e7b82 */ /* 0x000e220000000800 */
[----:B-123--:R-:W-:Y:S05]  /*6670*/  @!P0 BRA `(.L_x_161) ;  /* 0x0000000000288947 */ /* 0x00efea0003800000 */
[----:B------:R-:W1:Y:S02]  /*6680*/  LDC R0, c[0x0][0x64c] ;  /* 0x00019300ff007b82 */ /* 0x000e640000000800 */
[----:B-1----:R-:W-:-:S05]  /*6690*/  IADD3 R3, P0, R15, R0, RZ ;  /* 0x000000000f037210 */ /* 0x002fca0007f1e0ff */
        /* <DEDUP_REMOVED lines=8> */
.L_x_161:
[----:B------:R-:W-:Y:S01]  /*6720*/  ISETP.NE.AND P0, PT, R2, 0x1, PT ;  /* 0x000000010200780c */ /* 0x000fe20003f05270 */
[----:B------:R-:W-:Y:S01]  /*6730*/  IMAD.MOV R14, RZ, RZ, -R14 ;  /* 0x000000ffff0e7224 */ /* 0x000fe200078e0a0e */
[----:B------:R-:W-:Y:S02]  /*6740*/  SHF.R.U64 R3, R4, R24, R5 ;  /* 0x0000001804037219 */ /* 0x000fe40000001205 */
[----:B------:R-:W-:Y:S02]  /*6750*/  LOP3.LUT R0, R13, R98, RZ, 0xc0, !PT ;  /* 0x000000620d007212 */ /* 0x000fe400078ec0ff */
[----:B------:R-:W-:Y:S01]  /*6760*/  LOP3.LUT R10, R10, R97, RZ, 0xc0, !PT ;  /* 0x000000610a0a7212 */ /* 0x000fe200078ec0ff */
[----:B------:R-:W-:Y:S02]  /*6770*/  IMAD.MOV R4, RZ, RZ, -R3 ;  /* 0x000000ffff047224 */ /* 0x000fe400078e0a03 */
[----:B------:R-:W-:Y:S02]  /*6780*/  IMAD R0, R93, R3, R0 ;  /* 0x000000035d007224 */ /* 0x000fe400078e0200 */
[----:B----4-:R-:W-:-:S02]  /*6790*/  IMAD R3, R4, R28, R15 ;  /* 0x0000001c04037224 */ /* 0x010fc400078e020f */
[----:B------:R-:W-:Y:S02]  /*67a0*/  @P0 IMAD R25, R21, R14, R20 ;  /* 0x0000000e15190224 */ /* 0x000fe400078e0214 */
[----:B0-----:R-:W-:Y:S02]  /*67b0*/  IMAD R5, R3, R30, R10 ;  /* 0x0000001e03057224 */ /* 0x001fe400078e020a */
[----:B------:R-:W-:Y:S02]  /*67c0*/  IMAD R0, R0, R29, R25 ;  /* 0x0000001d00007224 */ /* 0x000fe400078e0219 */
[----:B------:R-:W-:-:S03]  /*67d0*/  IMAD.MOV.U32 R4, RZ, RZ, 0x1 ;  /* 0x00000001ff047424 */ /* 0x000fc600078e00ff */
[----:B------:R-:W-:Y:S02]  /*67e0*/  SEL R100, R5, R0, !P0 ;  /* 0x0000000005647207 */ /* 0x000fe40004000000 */
[----:B------:R-:W-:Y:S02]  /*67f0*/  PRMT R3, R4, 0x7610, R3 ;  /* 0x0000761004037816 */ /* 0x000fe40000000003 */
[----:B------:R-:W-:-:S07]  /*6800*/  SEL R0, R0, R5, !P0 ;  /* 0x0000000500007207 */ /* 0x000fce0004000000 */
.L_x_159:
[----:B------:R-:W-:Y:S01]  /*6810*/  LOP3.LUT P0, RZ, R3, 0xff, RZ, 0xc0, !PT ;  /* 0x000000ff03ff7812 */ /* 0x000fe2000780c0ff */
[----:B------:R-:W-:Y:S01]  /*6820*/  UIMAD.WIDE.U32 UR4, UR41, -0x33333333, URZ ;  /* 0xcccccccd290478a5 */ /* 0x000fe2000f8e003f */
[----:B------:R-:W-:-:S03]  /*6830*/  IMAD.MOV.U32 R103, RZ, RZ, R0 ;  /* 0x000000ffff677224 */ /* 0x000fc600078e0000 */
[----:B------:R-:W-:-:S04]  /*6840*/  USHF.R.U32.HI UR4, URZ, 0x2, UR5 ;  /* 0x000000023f047899 */ /* 0x000fc80008011605 */
[----:B------:R-:W-:-:S04]  /*6850*/  UIMAD UR41, UR4, -0x5, UR41 ;  /* 0xfffffffb042978a4 */ /* 0x000fc8000f8e0229 */
[----:B------:R-:W-:Y:S08]  /*6860*/  @P0 BRA `(.L_x_162) ;  /* 0xffffffac000c0947 */ /* 0x000ff0000383ffff */
[----:B------:R-:W-:Y:S05]  /*6870*/  EXIT ;  /* 0x000000000000794d */ /* 0x000fea0003800000 */
.L_x_7:
        /* <DEDUP_REMOVED lines=26> */
.L_x_164:
[----:B------:R-:W0:Y:S01]  /*6a20*/  LDC.64 R28, c[0x0][0x640] ;  /* 0x00019000ff1c7b82 */ /* 0x000e220000000a00 */
[-CC-:B------:R-:W-:Y:S01]  /*6a30*/  SHF.R.U64 R21, R14, R8.reuse, R15.reuse ;  /* 0x000000080e157219 */ /* 0x180fe2000000120f */
[----:B------:R-:W-:Y:S01]  /*6a40*/  IMAD.MOV.U32 R31, RZ, RZ, 0x1 ;  /* 0x00000001ff1f7424 */ /* 0x000fe200078e00ff */
[----:B------:R-:W-:Y:S02]  /*6a50*/  SHF.R.U32.HI R7, RZ, R8, R15 ;  /* 0x00000008ff077219 */ /* 0x000fe4000001160f */
[----:B------:R-:W-:-:S03]  /*6a60*/  IADD3 R13, P0, RZ, -R21, RZ ;  /* 0x80000015ff0d7210 */ /* 0x000fc60007f1e0ff */
[----:B------:R-:W1:Y:S02]  /*6a70*/  LDC R12, c[0x0][0x618] ;  /* 0x00018600ff0c7b82 */ /* 0x000e640000000800 */
[----:B------:R-:W-:Y:S02]  /*6a80*/  IMAD.X R7, RZ, RZ, ~R7, P0 ;  /* 0x000000ffff077224 */ /* 0x000fe400000e0e07 */
[----:B------:R-:W-:-:S04]  /*6a90*/  IMAD.WIDE.U32 R10, R13, R24, R16 ;  /* 0x000000180d0a7225 */ /* 0x000fc800078e0010 */
[----:B------:R-:W2:Y:S01]  /*6aa0*/  LDC R14, c[0x0][0x608] ;  /* 0x00018200ff0e7b82 */ /* 0x000ea20000000800 */
[----:B------:R-:W-:-:S04]  /*6ab0*/  IMAD R8, R7, R24, RZ ;  /* 0x0000001807087224 */ /* 0x000fc800078e02ff */
[----:B------:R-:W-:-:S03]  /*6ac0*/  IMAD R7, R13, R25, R8 ;  /* 0x000000190d077224 */ /* 0x000fc600078e0208 */
[----:B------:R-:W3:Y:S01]  /*6ad0*/  LDC R26, c[0x0][0x658] ;  /* 0x00019600ff1a7b82 */ /* 0x000ee20000000800 */
[----:B------:R-:W-:Y:S01]  /*6ae0*/  IMAD.IADD R7, R11, 0x1, R7 ;  /* 0x000000010b077824 */ /* 0x000fe200078e0207 */
[----:B0-----:R-:W-:Y:S01]  /*6af0*/  ISETP.NE.U32.AND P0, PT, R28, RZ, PT ;  /* 0x000000ff1c00720c */ /* 0x001fe20003f05070 */
[----:B------:R-:W-:-:S03]  /*6b00*/  IMAD.MOV.U32 R11, RZ, RZ, -0x1 ;  /* 0xffffffffff0b7424 */ /* 0x000fc600078e00ff */
        /* <DEDUP_REMOVED lines=8> */
[-C--:B---3--:R-:W-:Y:S02]  /*6b90*/  SHF.L.U32 R10, R11, R26.reuse, RZ ;  /* 0x0000001a0b0a7219 */ /* 0x088fe400000006ff */
[--C-:B------:R-:W-:Y:S02]  /*6ba0*/  SHF.R.U64 R24, R22, R26, R7.reuse ;  /* 0x0000001a16187219 */ /* 0x100fe40000001207 */
[----:B------:R-:W-:Y:S02]  /*6bb0*/  LOP3.LUT R33, RZ, R10, RZ, 0x33, !PT ;  /* 0x0000000aff217212 */ /* 0x000fe400078e33ff */
[----:B------:R-:W-:Y:S01]  /*6bc0*/  SHF.R.U32.HI R11, RZ, R26, R7 ;  /* 0x0000001aff0b7219 */ /* 0x000fe20000011607 */
[----:B------:R-:W3:Y:S01]  /*6bd0*/  LDC R30, c[0x0][0x610] ;  /* 0x00018400ff1e7b82 */ /* 0x000ee20000000800 */
[----:B------:R-:W-:Y:S01]  /*6be0*/  IMAD.MOV.U32 R10, RZ, RZ, R24 ;  /* 0x000000ffff0a7224 */ /* 0x000fe200078e0018 */
[----:B------:R-:W-:Y:S06]  /*6bf0*/  @!P0 BRA `(.L_x_165) ;  /* 0x0000000000288947 */ /* 0x000fec0003800000 */
        /* <DEDUP_REMOVED lines=10> */
.L_x_165:
[----:B------:R-:W-:Y:S02]  /*6ca0*/  ISETP.NE.AND P0, PT, R2, 0x1, PT ;  /* 0x000000010200780c */ /* 0x000fe40003f05270 */
[----:B-1----:R-:W-:Y:S01]  /*6cb0*/  SHF.R.U64 R8, R10, R8, R11 ;  /* 0x000000080a087219 */ /* 0x002fe2000000120b */
[----:B0-----:R-:W-:Y:S01]  /*6cc0*/  VIADD R11, R25, 0xffffffff ;  /* 0xffffffff190b7836 */ /* 0x001fe20000000000 */
[----:B------:R-:W-:Y:S02]  /*6cd0*/  SHF.L.U32 R31, R31, R26, RZ ;  /* 0x0000001a1f1f7219 */ /* 0x000fe400000006ff */
[----:B------:R-:W-:Y:S01]  /*6ce0*/  LOP3.LUT R5, R22, R33, RZ, 0xc0, !PT ;  /* 0x0000002116057212 */ /* 0x000fe200078ec0ff */
[----:B------:R-:W-:-:S04]  /*6cf0*/  IMAD.MOV R7, RZ, RZ, -R8 ;  /* 0x000000ffff077224 */ /* 0x000fc800078e0a08 */
[----:B------:R-:W-:Y:S02]  /*6d00*/  IMAD R5, R31, R8, R5 ;  /* 0x000000081f057224 */ /* 0x000fe400078e0205 */
[----:B------:R-:W-:Y:S01]  /*6d10*/  @P0 IMAD R6, R9, R23, R4 ;  /* 0x0000001709060224 */ /* 0x000fe200078e0204 */
[----:B------:R-:W-:Y:S01]  /*6d20*/  LOP3.LUT R9, R20, R11, RZ, 0xc0, !PT ;  /* 0x0000000b14097212 */ /* 0x000fe200078ec0ff */
[----:B--2---:R-:W-:Y:S02]  /*6d30*/  IMAD R4, R7, R27, R24 ;  /* 0x0000001b07047224 */ /* 0x004fe400078e0218 */
[----:B---3--:R-:W-:Y:S02]  /*6d40*/  IMAD R6, R5, R30, R6 ;  /* 0x0000001e05067224 */ /* 0x008fe400078e0206 */
[----:B------:R-:W-:Y:S02]  /*6d50*/  IMAD R5, R4, R25, R9 ;  /* 0x0000001904057224 */ /* 0x000fe400078e0209 */
[----:B------:R-:W-:-:S02]  /*6d60*/  IMAD.MOV.U32 R8, RZ, RZ, 0x1 ;  /* 0x00000001ff087424 */ /* 0x000fc400078e00ff */
[----:B------:R-:W-:Y:S01]  /*6d70*/  IMAD.MOV.U32 R7, RZ, RZ, R21 ;  /* 0x000000ffff077224 */ /* 0x000fe200078e0015 */
[----:B------:R-:W-:Y:S02]  /*6d80*/  SEL R19, R5, R6, !P0 ;  /* 0x0000000605137207 */ /* 0x000fe40004000000 */
[----:B------:R-:W-:-:S07]  /*6d90*/  SEL R12, R6, R5, !P0 ;  /* 0x00000005060c7207 */ /* 0x000fce0004000000 */
.L_x_163:
[----:B------:R-:W-:-:S08]  /*6da0*/  NOP ;  /* 0x0000000000007918 */ /* 0x000fd00000000000 */
[----:B------:R-:W0:-:S00]  /*6db0*/  USETMAXREG.DEALLOC.CTAPOOL 0x28 ;  /* 0x00000028000079c8 */ /* 0x000e0000080e0500 */
[----:B0-----:R-:W-:-:S13]  /*6dc0*/  ISETP.NE.AND P0, PT, R3, RZ, PT ;  /* 0x000000ff0300720c */ /* 0x001fda0003f05270 */
[----:B------:R-:W-:Y:S05]  /*6dd0*/  @P0 EXIT ;  /* 0x000000000000094d */ /* 0x000fea0003800000 */
[----:B------:R-:W-:Y:S01]  /*6de0*/  LOP3.LUT P0, RZ, R8, 0xff, RZ, 0xc0, !PT ;  /* 0x000000ff08ff7812 */ /* 0x000fe2000780c0ff */
[----:B------:R-:W-:Y:S02]  /*6df0*/  IMAD.MOV.U32 R3, RZ, RZ, 0x1 ;  /* 0x00000001ff037424 */ /* 0x000fe400078e00ff */
[----:B------:R-:W-:-:S10]  /*6e00*/  IMAD.MOV.U32 R13, RZ, RZ, RZ ;  /* 0x000000ffff0d7224 */ /* 0x000fd400078e00ff */
[----:B------:R-:W-:Y:S05]  /*6e10*/  @!P0 BRA `(.L_x_166) ;  /* 0x0000000c00648947 */ /* 0x000fea0003800000 */
[----:B------:R-:W0:Y:S01]  /*6e20*/  LDC R3, c[0x0][0x28c] ;  /* 0x0000a300ff037b82 */ /* 0x000e220000000800 */
[----:B------:R-:W-:Y:S01]  /*6e30*/  UMOV UR10, 0x1 ;  /* 0x00000001000a7882 */ /* 0x000fe20000000000 */
[----:B------:R-:W-:Y:S01]  /*6e40*/  ULDC UR5, c[0x0][0x658] ;  /* 0x0001960000057ab9 */ /* 0x000fe20000000800 */
[----:B------:R-:W-:Y:S01]  /*6e50*/  UMOV UR7, 0xffffffff ;  /* 0xffffffff00077882 */ /* 0x000fe20000000000 */
[----:B------:R-:W-:Y:S01]  /*6e60*/  BSSY B0, `(.L_x_166) ;  /* 0x00000d4000007945 */ /* 0x000fe20003800000 */
[----:B------:R-:W-:Y:S01]  /*6e70*/  USHF.L.U32 UR7, UR7, UR5, URZ ;  /* 0x0000000507077299 */ /* 0x000fe2000800063f */
[----:B------:R-:W-:Y:S01]  /*6e80*/  IMAD.MOV.U32 R11, RZ, RZ, 0x1 ;  /* 0x00000001ff0b7424 */ /* 0x000fe200078e00ff */
[----:B------:R-:W-:Y:S01]  /*6e90*/  LOP3.LUT R10, R18, 0x2, RZ, 0xfc, !PT ;  /* 0x00000002120a7812 */ /* 0x000fe200078efcff */
[----:B------:R-:W1:Y:S01]  /*6ea0*/  S2UR UR9, SR_CgaCtaId ;  /* 0x00000000000979c3 */ /* 0x000e620000008800 */
[----:B------:R-:W-:Y:S01]  /*6eb0*/  IMAD.MOV.U32 R13, RZ, RZ, RZ ;  /* 0x000000ffff0d7224 */ /* 0x000fe200078e00ff */
[----:B------:R-:W-:Y:S01]  /*6ec0*/  ULDC UR4, c[0x0][0x600] ;  /* 0x0001800000047ab9 */ /* 0x000fe20000000800 */
[----:B------:R-:W-:Y:S01]  /*6ed0*/  UMOV UR14, 0x5 ;  /* 0x00000005000e7882 */ /* 0x000fe20000000000 */
[----:B------:R-:W-:-:S02]  /*6ee0*/  UIADD3 UR4, UR4, -0x1, URZ ;  /* 0xffffffff04047890 */ /* 0x000fc4000fffe03f */
[----:B------:R-:W-:Y:S02]  /*6ef0*/  USHF.L.U32 UR5, UR10, UR5, URZ ;  /* 0x000000050a057299 */ /* 0x000fe4000800063f */
[----:B------:R-:W-:Y:S01]  /*6f00*/  ULOP3.LUT UR7, URZ, UR7, URZ, 0x33, !UPT ;  /* 0x000000073f077292 */ /* 0x000fe2000f8e333f */
[----:B------:R-:W-:Y:S01]  /*6f10*/  ULDC.64 UR24, c[0x0][0x198] ;  /* 0x0000660000187ab9 */ /* 0x000fe20000000a00 */
[----:B0-----:R-:W-:-:S05]  /*6f20*/  VIADD R3, R3, 0x3f ;  /* 0x0000003f03037836 */ /* 0x001fca0000000000 */
[----:B------:R-:W-:Y:S01]  /*6f30*/  SHF.R.S32.HI R4, RZ, 0x1f, R3 ;  /* 0x0000001fff047819 */ /* 0x000fe20000011403 */
[----:B-1----:R-:W-:-:S03]  /*6f40*/  ULOP3.LUT UR8, UR9, 0x1, URZ, 0xc0, !UPT ;  /* 0x0000000109087892 */ /* 0x002fc6000f8ec03f */
[----:B------:R-:W-:Y:S01]  /*6f50*/  LEA.HI R4, R4, R3, RZ, 0x6 ;  /* 0x0000000304047211 */ /* 0x000fe200078f30ff */
[----:B------:R-:W-:Y:S01]  /*6f60*/  USHF.R.U32.HI UR26, URZ, 0x1, UR9 ;  /* 0x000000013f1a7899 */ /* 0x000fe20008011609 */
[----:B------:R-:W-:Y:S01]  /*6f70*/  IMAD.MOV.U32 R3, RZ, RZ, 0x1 ;  /* 0x00000001ff037424 */ /* 0x000fe200078e00ff */
[----:B------:R-:W-:Y:S01]  /*6f80*/  USHF.L.U32 UR6, UR9, 0x6, URZ ;  /* 0x0000000609067899 */ /* 0x000fe2000800063f */
[----:B------:R-:W-:Y:S01]  /*6f90*/  SHF.R.S32.HI R8, RZ, 0x6, R4 ;  /* 0x00000006ff087819 */ /* 0x000fe20000011404 */
[----:B------:R-:W-:Y:S02]  /*6fa0*/  USHF.L.U32 UR27, UR9, 0xc, URZ ;  /* 0x0000000c091b7899 */ /* 0x000fe4000800063f */
[----:B------:R-:W-:Y:S02]  /*6fb0*/  ULOP3.LUT UR9, UR9, 0xfffffffe, URZ, 0xc0, !UPT ;  /* 0xfffffffe09097892 */ /* 0x000fe4000f8ec03f */
[----:B------:R-:W-:Y:S01]  /*6fc0*/  UISETP.GT.U32.AND UP0, UPT, UR8, 0xffff, UPT ;  /* 0x0000ffff0800788c */ /* 0x000fe2000bf04070 */
[----:B------:R-:W-:Y:S01]  /*6fd0*/  VIADD R9, R8, 0x1 ;  /* 0x0000000108097836 */ /* 0x000fe20000000000 */
[----:B------:R-:W-:-:S02]  /*6fe0*/  USHF.L.U32 UR13, UR10, UR9, URZ ;  /* 0x000000090a0d7299 */ /* 0x000fc4000800063f */
[----:B------:R-:W-:Y:S02]  /*6ff0*/  ULOP3.LUT UR9, UR9, 0x1, URZ, 0xfc, !UPT ;  /* 0x0000000109097892 */ /* 0x000fe4000f8efc3f */
[----:B------:R-:W-:Y:S02]  /*7000*/  USEL UR8, UR8, 0xffff, !UP0 ;  /* 0x0000ffff08087887 */ /* 0x000fe4000c000000 */
[----:B------:R-:W-:Y:S02]  /*7010*/  USHF.L.U32 UR9, UR10, UR9, URZ ;  /* 0x000000090a097299 */ /* 0x000fe4000800063f */
[----:B------:R-:W-:Y:S02]  /*7020*/  ULOP3.LUT UR8, UR8, 0xffff, URZ, 0xc0, !UPT ;  /* 0x0000ffff08087892 */ /* 0x000fe4000f8ec03f */
[----:B------:R-:W-:Y:S02]  /*7030*/  ULOP3.LUT UR6, UR6, 0x40, URZ, 0xc0, !UPT ;  /* 0x0000004006067892 */ /* 0x000fe4000f8ec03f */
[----:B------:R-:W-:-:S02]  /*7040*/  ULOP3.LUT UR13, UR13, UR9, URZ, 0xfc, !UPT ;  /* 0x000000090d0d7292 */ /* 0x000fc4000f8efc3f */
[----:B------:R-:W-:-:S12]  /*7050*/  USHF.L.U32 UR14, UR14, UR8, URZ ;  /* 0x000000080e0e7299 */ /* 0x000fd8000800063f */
.L_x_177:
[----:B------:R-:W-:-:S03]  /*7060*/  UMOV UR8, 0xffffffff ;  /* 0xffffffff00087882 */ /* 0x000fc60000000000 */
[----:B------:R-:W-:Y:S05]  /*7070*/  BRA.DIV UR8, `(.L_x_167) ;  /* 0x0000000e08d87947 */ /* 0x000fea000b800000 */
[----:B------:R-:W-:-:S13]  /*7080*/  ELECT P6, URZ, PT ;  /* 0x00000000003f782f */ /* 0x000fda00038c0000 */
.L_x_189:
[----:B------:R-:W0:Y:S01]  /*7090*/  LDC R4, c[0x0][0x28c] ;  /* 0x0000a300ff047b82 */ /* 0x000e220000000800 */
[----:B------:R-:W-:Y:S01]  /*70a0*/  BSSY B1, `(.L_x_168) ;  /* 0x000003d000017945 */ /* 0x000fe20003800000 */
[----:B0-----:R-:W-:-:S13]  /*70b0*/  ISETP.LT.OR P6, PT, R4, 0x1, !P6 ;  /* 0x000000010400780c */ /* 0x001fda00077c1670 */
[----:B------:R-:W-:Y:S05]  /*70c0*/  @P6 BRA `(.L_x_169) ;  /* 0x0000000000e86947 */ /* 0x000fea0003800000 */
[----:B------:R-:W-:Y:S01]  /*70d0*/  LEA R12, R12, UR26, 0x1 ;  /* 0x0000001a0c0c7c11 */ /* 0x000fe2000f8e08ff */
[----:B------:R-:W-:Y:S01]  /*70e0*/  IMAD.MOV.U32 R20, RZ, RZ, RZ ;  /* 0x000000ffff147224 */ /* 0x000fe200078e00ff */
[----:B------:R-:W-:Y:S01]  /*70f0*/  LEA R19, R19, UR6, 0x7 ;  /* 0x0000000613137c11 */ /* 0x000fe2000f8e38ff */
[----:B------:R-:W-:Y:S02]  /*7100*/  IMAD.MOV.U32 R4, RZ, RZ, R9 ;  /* 0x000000ffff047224 */ /* 0x000fe400078e0009 */
[----:B------:R-:W-:Y:S02]  /*7110*/  IMAD.MOV.U32 R5, RZ, RZ, R3 ;  /* 0x000000ffff057224 */ /* 0x000fe400078e0003 */
[----:B------:R-:W-:Y:S02]  /*7120*/  IMAD.MOV.U32 R6, RZ, RZ, R13 ;  /* 0x000000ffff067224 */ /* 0x000fe400078e000d */
[----:B------:R-:W-:-:S07]  /*7130*/  IMAD.SHL.U32 R15, R12, 0x40, RZ ;  /* 0x000000400c0f7824 */ /* 0x000fce00078e00ff */
.L_x_172:
[----:B------:R-:W0:Y:S01]  /*7140*/  S2R R21, SR_CgaCtaId ;  /* 0x0000000000157919 */ /* 0x000e220000008800 */
[----:B------:R-:W-:Y:S02]  /*7150*/  MOV R12, 0x400 ;  /* 0x00000400000c7802 */ /* 0x000fe40000000f00 */
[----:B------:R-:W-:-:S13]  /*7160*/  ISETP.NE.AND P1, PT, R0, RZ, PT ;  /* 0x000000ff0000720c */ /* 0x000fda0003f25270 */
[----:B------:R-:W1:Y:S01]  /*7170*/  @!P1 LDC R14, c[0x0][0x500] ;  /* 0x00014000ff0e9b82 */ /* 0x000e620000000800 */
[----:B0-----:R-:W-:Y:S02]  /*7180*/  LEA R23, R21, R12, 0x18 ;  /* 0x0000000c15177211 */ /* 0x001fe400078ec0ff */
[----:B------:R-:W-:-:S03]  /*7190*/  SHF.L.U32 R12, R5, 0x1f, RZ ;  /* 0x0000001f050c7819 */ /* 0x000fc600000006ff */
[----:B------:R-:W-:-:S04]  /*71a0*/  IMAD R21, R6, 0x8, R23 ;  /* 0x0000000806157824 */ /* 0x000fc800078e0217 */
[----:B------:R-:W0:Y:S02]  /*71b0*/  SYNCS.PHASECHK.TRANS64.TRYWAIT P0, [R21+URZ+0x28], R12 ;  /* 0x0000280c150075a7 */ /* 0x000e24000800017f */
[----:B01----:R-:W-:Y:S05]  /*71c0*/  @!P0 BRA `(.L_x_170) ;  /* 0x0000000c00a48947 */ /* 0x003fea0003800000 */
.L_x_190:
[----:B0-----:R-:W-:Y:S01]  /*71d0*/  PRMT R12, R10, 0x9910, RZ ;  /* 0x000099100a0c7816 */ /* 0x001fe200000000ff */
[----:B------:R0:W-:Y:S03]  /*71e0*/  @!P1 SYNCS.ARRIVE.TRANS64 RZ, [R21+URZ], R14 ;  /* 0x0000000e15ff99a7 */ /* 0x0001e6000800003f */
[----:B------:R-:W-:-:S13]  /*71f0*/  ISETP.NE.AND P0, PT, R12, 0x2, PT ;  /* 0x000000020c00780c */ /* 0x000fda0003f05270 */
[----:B0-----:R-:W-:Y:S05]  /*7200*/  @P0 BRA `(.L_x_171) ;  /* 0x0000000000040947 */ /* 0x001fea0003800000 */
[----:B------:R-:W-:Y:S01]  /*7210*/  BPT.TRAP 0x1 ;  /* 0x000000040000795c */ /* 0x000fe20000300000 */
.L_x_171:
[----:B------:R-:W-:Y:S01]  /*7220*/  R2UR UR8, R6 ;  /* 0x00000000060872ca */ /* 0x000fe200000e0000 */
[----:B------:R-:W-:Y:S01]  /*7230*/  VIADD R4, R4, 0xffffffff ;  /* 0xffffffff04047836 */ /* 0x000fe20000000000 */
[----:B------:R-:W-:Y:S01]  /*7240*/  R2UR UR15, R23 ;  /* 0x00000000170f72ca */ /* 0x000fe200000e0000 */
[----:B------:R-:W-:Y:S01]  /*7250*/  UIADD3 UR16, UP0, UR24, 0xf0, URZ ;  /* 0x000000f018107890 */ /* 0x000fe2000ff1e03f */
[----:B------:R-:W-:Y:S01]  /*7260*/  R2UR UR22, R15 ;  /* 0x000000000f1672ca */ /* 0x000fe200000e0000 */
[----:B------:R-:W-:Y:S01]  /*7270*/  UIADD3 UR30, UP1, UR24, 0x1f0, URZ ;  /* 0x000001f0181e7890 */ /* 0x000fe2000ff3e03f */
[----:B------:R-:W-:Y:S01]  /*7280*/  R2UR UR9, R21 ;  /* 0x00000000150972ca */ /* 0x000fe200000e0000 */
[----:B------:R-:W-:Y:S01]  /*7290*/  UIADD3.X UR17, URZ, UR25, URZ, UP0, !UPT ;  /* 0x000000193f117290 */ /* 0x000fe200087fe43f */
[----:B------:R-:W-:Y:S01]  /*72a0*/  R2UR UR10, R20 ;  /* 0x00000000140a72ca */ /* 0x000fe200000e0000 */
[----:B------:R-:W-:Y:S01]  /*72b0*/  VIADD R6, R6, 0x1 ;  /* 0x0000000106067836 */ /* 0x000fe20000000000 */
[----:B------:R-:W-:Y:S01]  /*72c0*/  R2UR UR12, R7 ;  /* 0x00000000070c72ca */ /* 0x000fe200000e0000 */
[----:B------:R-:W-:Y:S01]  /*72d0*/  UPRMT UR28, URZ, 0x5410, UR13 ;  /* 0x000054103f1c7896 */ /* 0x000fe2000800000d */
[----:B------:R-:W-:Y:S01]  /*72e0*/  R2UR UR23, R19 ;  /* 0x00000000131772ca */ /* 0x000fe200000e0000 */
[----:B------:R-:W-:Y:S01]  /*72f0*/  USHF.L.U32 UR8, UR8, 0xd, URZ ;  /* 0x0000000d08087899 */ /* 0x000fe2000800063f */
[----:B------:R-:W-:Y:S01]  /*7300*/  ISETP.GT.AND P1, PT, R4, 0x1, PT ;  /* 0x000000010400780c */ /* 0x000fe20003f24270 */
[----:B------:R-:W-:Y:S01]  /*7310*/  UIADD3.X UR31, URZ, UR25, URZ, UP1, !UPT ;  /* 0x000000193f1f7290 */ /* 0x000fe20008ffe43f */
[----:B------:R-:W-:Y:S01]  /*7320*/  ISETP.NE.AND P0, PT, R6, 0x5, PT ;  /* 0x000000050600780c */ /* 0x000fe20003f05270 */
[----:B------:R-:W-:Y:S01]  /*7330*/  ULEA UR11, UR26, UR8, 0xc ;  /* 0x000000081a0b7291 */ /* 0x000fe2000f8e603f */
[----:B------:R-:W-:Y:S01]  /*7340*/  VIADD R20, R20, 0x40 ;  /* 0x0000004014147836 */ /* 0x000fe20000000000 */
[----:B------:R-:W-:Y:S01]  /*7350*/  ULOP3.LUT UR8, UR8, 0x1000, UR27, 0xf8, !UPT ;  /* 0x0000100008087892 */ /* 0x000fe2000f8ef81b */
[----:B------:R-:W-:Y:S01]  /*7360*/  SEL R12, RZ, 0x1, P0 ;  /* 0x00000001ff0c7807 */ /* 0x000fe20000000000 */
[----:B------:R-:W-:Y:S01]  /*7370*/  ULEA UR11, UR11, UR15, 0x1 ;  /* 0x0000000f0b0b7291 */ /* 0x000fe2000f8e083f */
[----:B------:R-:W-:Y:S01]  /*7380*/  SEL R6, R6, RZ, P0 ;  /* 0x000000ff06067207 */ /* 0x000fe20000000000 */
[----:B------:R-:W-:Y:S01]  /*7390*/  ULEA UR8, UR8, UR15, 0x1 ;  /* 0x0000000f08087291 */ /* 0x000fe2000f8e083f */
[----:B------:R-:W-:Y:S01]  /*73a0*/  LOP3.LUT R5, R5, R12, RZ, 0x3c, !PT ;  /* 0x0000000c05057212 */ /* 0x000fe200078e3cff */
[----:B------:R-:W-:-:S02]  /*73b0*/  UIADD3 UR20, UR11, 0x100, URZ ;  /* 0x000001000b147890 */ /* 0x000fc4000fffe03f */
[----:B------:R-:W-:Y:S02]  /*73c0*/  UPRMT UR15, URZ, 0x5410, UR14 ;  /* 0x000054103f0f7896 */ /* 0x000fe4000800000e */
[----:B------:R-:W-:Y:S01]  /*73d0*/  UIADD3 UR21, UR8, 0x14100, URZ ;  /* 0x0001410008157890 */ /* 0x000fe2000fffe03f */
[----:B------:R-:W-:Y:S01]  /*73e0*/  UMOV UR18, 0x0 ;  /* 0x0000000000127882 */ /* 0x000fe20000000000 */
[----:B------:R-:W-:Y:S01]  /*73f0*/  UMOV UR19, 0x10000000 ;  /* 0x1000000000137882 */ /* 0x000fe20000000000 */
[----:B------:R-:W-:Y:S01]  /*7400*/  UMOV UR11, UR22 ;  /* 0x00000016000b7c82 */ /* 0x000fe20008000000 */
[----:B------:R-:W-:-:S03]  /*7410*/  UMOV UR8, UR20 ;  /* 0x0000001400087c82 */ /* 0x000fc60008000000 */
[----:B------:R0:W-:Y:S02]  /*7420*/  UTMALDG.3D.MULTICAST [UR8], [UR16], UR15, desc[UR18] ;  /* 0x00001208100073b4 */ /* 0x0001e4000801180f */
[----:B0-----:R-:W-:Y:S01]  /*7430*/  UMOV UR8, UR21 ;  /* 0x0000001500087c82 */ /* 0x001fe20008000000 */
[----:B------:R-:W-:Y:S02]  /*7440*/  UMOV UR11, UR23 ;  /* 0x00000017000b7c82 */ /* 0x000fe40008000000 */
[----:B------:R0:W-:Y:S02]  /*7450*/  UTMALDG.3D.MULTICAST [UR8], [UR30], UR28, desc[UR18] ;  /* 0x000012081e0073b4 */ /* 0x0001e4000801181c */
[----:B0-----:R-:W-:Y:S05]  /*7460*/  @P1 BRA `(.L_x_172) ;  /* 0xfffffffc00341947 */ /* 0x001fea000383ffff */
.L_x_169:
[----:B------:R-:W-:Y:S05]  /*7470*/  BSYNC B1 ;  /* 0x0000000000017941 */ /* 0x000fea0003800000 */
.L_x_168:
[----:B------:R-:W-:Y:S01]  /*7480*/  LOP3.LUT P1, RZ, R11, 0xff, RZ, 0xc0, !PT ;  /* 0x000000ff0bff7812 */ /* 0x000fe2000782c0ff */
[C---:B------:R-:W-:Y:S01]  /*7490*/  IMAD.IADD R13, R8.reuse, 0x1, R13 ;  /* 0x00000001080d7824 */ /* 0x040fe200078e020d */
[----:B------:R-:W-:Y:S01]  /*74a0*/  ULDC.64 UR8, c[0x0][0x650] ;  /* 0x0001940000087ab9 */ /* 0x000fe20000000a00 */
[C---:B------:R-:W-:Y:S01]  /*74b0*/  ISETP.GE.U32.AND P2, PT, R8.reuse, 0x5, PT ;  /* 0x000000050800780c */ /* 0x040fe20003f46070 */
[----:B------:R-:W-:Y:S01]  /*74c0*/  BSSY B1, `(.L_x_173) ;  /* 0x000006b000017945 */ /* 0x000fe20003800000 */
[----:B------:R-:W-:Y:S01]  /*74d0*/  IMAD.MOV.U32 R12, RZ, RZ, -0x1 ;  /* 0xffffffffff0c7424 */ /* 0x000fe200078e00ff */
[----:B------:R-:W-:Y:S01]  /*74e0*/  ISETP.GT.U32.AND P0, PT, R13, 0x4, PT ;  /* 0x000000040d00780c */ /* 0x000fe20003f04070 */
[----:B------:R-:W-:Y:S01]  /*74f0*/  IMAD.MOV.U32 R19, RZ, RZ, -0x1 ;  /* 0xffffffffff137424 */ /* 0x000fe200078e00ff */
[----:B------:R-:W-:Y:S01]  /*7500*/  PRMT R11, RZ, 0x7610, R11 ;  /* 0x00007610ff0b7816 */ /* 0x000fe2000000000b */
[----:B------:R-:W-:Y:S01]  /*7510*/  IMAD.MOV.U32 R7, RZ, RZ, -0x1 ;  /* 0xffffffffff077424 */ /* 0x000fe200078e00ff */
[----:B------:R-:W-:-:S03]  /*7520*/  ISETP.LT.U32.AND P0, PT, R8, 0x5, P0 ;  /* 0x000000050800780c */ /* 0x000fc60000701070 */
[----:B------:R-:W0:Y:S01]  /*7530*/  @P1 S2R R5, SR_CgaCtaId ;  /* 0x0000000000051919 */ /* 0x000e220000008800 */
[----:B------:R-:W-:-:S04]  /*7540*/  @P1 MOV R4, 0x400 ;  /* 0x0000040000041802 */ /* 0x000fc80000000f00 */
[----:B0-----:R-:W-:Y:S01]  /*7550*/  @P1 LEA R6, R5, R4, 0x18 ;  /* 0x0000000405061211 */ /* 0x001fe200078ec0ff */
[----:B------:R-:W-:Y:S01]  /*7560*/  IMAD.WIDE.U32 R4, R13, -0x33333333, RZ ;  /* 0xcccccccd0d047825 */ /* 0x000fe200078e00ff */
[----:B------:R-:W-:Y:S02]  /*7570*/  SEL R4, RZ, 0x1, !P0 ;  /* 0x00000001ff047807 */ /* 0x000fe40004000000 */
[----:B------:R0:W-:Y:S01]  /*7580*/  @P1 SYNCS.ARRIVE.TRANS64.A1T0 RZ, [R6+URZ+0x68], RZ ;  /* 0x000068ff06ff19a7 */ /* 0x0001e2000810003f */
[----:B------:R-:W-:Y:S02]  /*7590*/  IADD3 R16, P1, R16, UR36, RZ ;  /* 0x0000002410107c10 */ /* 0x000fe4000ff3e0ff */
[----:B------:R-:W-:Y:S02]  /*75a0*/  LOP3.LUT R3, R3, R4, RZ, 0x3c, !PT ;  /* 0x0000000403037212 */ /* 0x000fe400078e3cff */
[----:B------:R-:W-:Y:S02]  /*75b0*/  IADD3.X R17, R17, UR42, RZ, P1, !PT ;  /* 0x0000002a11117c10 */ /* 0x000fe40008ffe4ff */
[----:B------:R-:W-:-:S02]  /*75c0*/  ISETP.GE.U32.AND P0, PT, R16, UR8, PT ;  /* 0x0000000810007c0c */ /* 0x000fc4000bf06070 */
[----:B0-----:R-:W-:Y:S02]  /*75d0*/  SHF.R.U32.HI R6, RZ, 0x2, R5 ;  /* 0x00000002ff067819 */ /* 0x001fe40000011605 */
[----:B------:R-:W-:Y:S02]  /*75e0*/  ISETP.GE.U32.AND.EX P0, PT, R17, UR9, PT, P0 ;  /* 0x0000000911007c0c */ /* 0x000fe4000bf06100 */
[----:B------:R-:W-:Y:S01]  /*75f0*/  @P2 LOP3.LUT R3, R3, 0x1, R6, 0x78, !PT ;  /* 0x0000000103032812 */ /* 0x000fe200078e7806 */
[----:B------:R-:W-:Y:S01]  /*7600*/  IMAD R13, R6, -0x5, R13 ;  /* 0xfffffffb060d7824 */ /* 0x000fe200078e020d */
[----:B------:R-:W-:-:S09]  /*7610*/  PRMT R4, RZ, 0x7610, R4 ;  /* 0x00007610ff047816 */ /* 0x000fd20000000004 */
[----:B------:R-:W-:Y:S05]  /*7620*/  @P0 BRA `(.L_x_174) ;  /* 0x0000000400500947 */ /* 0x000fea0003800000 */
[----:B------:R-:W0:Y:S01]  /*7630*/  S2R R15, SR_CTAID.X ;  /* 0x00000000000f7919 */ /* 0x000e220000002500 */
[----:B------:R-:W-:Y:S01]  /*7640*/  ULDC.64 UR8, c[0x0][0x628] ;  /* 0x00018a0000087ab9 */ /* 0x000fe20000000a00 */
[----:B------:R-:W1:Y:S01]  /*7650*/  LDC R20, c[0x0][0x144] ;  /* 0x00005100ff147b82 */ /* 0x000e620000000800 */
[----:B------:R-:W-:Y:S01]  /*7660*/  ISETP.NE.U32.AND P0, PT, RZ, UR8, PT ;  /* 0x00000008ff007c0c */ /* 0x000fe2000bf05070 */
[----:B------:R-:W2:Y:S01]  /*7670*/  S2R R12, SR_CTAID.Y ;  /* 0x00000000000c7919 */ /* 0x000ea20000002600 */
[----:B------:R-:W-:Y:S01]  /*7680*/  ULDC UR10, c[0x0][0x150] ;  /* 0x00005400000a7ab9 */ /* 0x000fe20000000800 */
[----:B------:R-:W-:Y:S01]  /*7690*/  ULDC UR11, c[0x0][0x630] ;  /* 0x00018c00000b7ab9 */ /* 0x000fe20000000800 */
[----:B------:R-:W-:Y:S01]  /*76a0*/  ISETP.NE.AND.EX P0, PT, RZ, UR9, PT, P0 ;  /* 0x00000009ff007c0c */ /* 0x000fe2000bf05300 */
[----:B------:R-:W-:Y:S01]  /*76b0*/  IMAD.MOV.U32 R4, RZ, RZ, R16 ;  /* 0x000000ffff047224 */ /* 0x000fe200078e0010 */
[----:B0-----:R-:W-:-:S05]  /*76c0*/  I2FP.F32.U32 R5, R15 ;  /* 0x0000000f00057245 */ /* 0x001fca0000201000 */
[----:B------:R-:W-:Y:S01]  /*76d0*/  FMUL R21, R5, UR10 ;  /* 0x0000000a05157c20 */ /* 0x000fe20008400000 */
[----:B------:R-:W-:-:S05]  /*76e0*/  IMAD.MOV.U32 R5, RZ, RZ, R17 ;  /* 0x000000ffff057224 */ /* 0x000fca00078e0011 */
[----:B--2---:R-:W-:Y:S05]  /*76f0*/  @!P0 BRA `(.L_x_175) ;  /* 0x0000000000288947 */ /* 0x004fea0003800000 */
[----:B------:R-:W-:Y:S02]  /*7700*/  ULDC UR10, c[0x0][0x634] ;  /* 0x00018d00000a7ab9 */ /* 0x000fe40000000800 */
[----:B------:R-:W-:-:S05]  /*7710*/  IADD3 R5, P0, R16, UR10, RZ ;  /* 0x0000000a10057c10 */ /* 0x000fca000ff1e0ff */
[----:B------:R-:W-:-:S04]  /*7720*/  IMAD.X R19, RZ, RZ, R17, P0 ;  /* 0x000000ffff137224 */ /* 0x000fc800000e0611 */
[----:B------:R-:W-:-:S04]  /*7730*/  IMAD.WIDE.U32 R6, R19, UR8, RZ ;  /* 0x0000000813067c25 */ /* 0x000fc8000f8e00ff */
[----:B------:R-:W-:-:S04]  /*7740*/  IMAD.WIDE.U32 R6, P0, R5, UR9, R6 ;  /* 0x0000000905067c25 */ /* 0x000fc8000f800006 */
[----:B------:R-:W-:-:S04]  /*7750*/  IMAD.WIDE.U32 R4, R5, UR8, RZ ;  /* 0x0000000805047c25 */ /* 0x000fc8000f8e00ff */
[----:B------:R-:W-:Y:S01]  /*7760*/  IMAD.MOV.U32 R4, RZ, RZ, R7 ;  /* 0x000000ffff047224 */ /* 0x000fe200078e0007 */
[----:B------:R-:W-:Y:S01]  /*7770*/  IADD3 RZ, P1, R5, R6, RZ ;  /* 0x0000000605ff7210 */ /* 0x000fe20007f3e0ff */
[----:B------:R-:W-:-:S04]  /*7780*/  IMAD.X R5, RZ, RZ, RZ, P0 ;  /* 0x000000ffff057224 */ /* 0x000fc800000e06ff */
[----:B------:R-:W-:-:S08]  /*7790*/  IMAD.WIDE.U32.X R4, R19, UR9, R4, P1 ;  /* 0x0000000913047c25 */ /* 0x000fd000088e0404 */
.L_x_175:
[--C-:B------:R-:W-:Y:S01]  /*77a0*/  SHF.R.U64 R14, R4, UR11, R5.reuse ;  /* 0x0000000b040e7c19 */ /* 0x100fe20008001205 */
[----:B------:R-:W0:Y:S01]  /*77b0*/  F2I.U32.TRUNC.NTZ R21, R21 ;  /* 0x0000001500157305 */ /* 0x000e22000020f000 */
[----:B------:R-:W-:Y:S01]  /*77c0*/  SHF.R.U32.HI R4, RZ, UR11, R5 ;  /* 0x0000000bff047c19 */ /* 0x000fe20008011605 */
[----:B------:R-:W-:Y:S01]  /*77d0*/  ULDC.64 UR8, c[0x0][0x620] ;  /* 0x0001880000087ab9 */ /* 0x000fe20000000a00 */
[----:B------:R-:W-:Y:S01]  /*77e0*/  IADD3 R7, P0, RZ, -R14, RZ ;  /* 0x8000000eff077210 */ /* 0x000fe20007f1e0ff */
[----:B------:R-:W-:-:S04]  /*77f0*/  ULDC.64 UR10, c[0x0][0x640] ;  /* 0x00019000000a7ab9 */ /* 0x000fc80000000a00 */
[----:B------:R-:W-:Y:S01]  /*7800*/  IMAD.X R4, RZ, RZ, ~R4, P0 ;  /* 0x000000ffff047224 */ /* 0x000fe200000e0e04 */
[----:B------:R-:W-:-:S03]  /*7810*/  ISETP.NE.U32.AND P0, PT, RZ, UR10, PT ;  /* 0x0000000aff007c0c */ /* 0x000fc6000bf05070 */
[----:B------:R-:W-:Y:S01]  /*7820*/  IMAD R6, R4, UR8, RZ ;  /* 0x0000000804067c24 */ /* 0x000fe2000f8e02ff */
[----:B------:R-:W-:Y:S01]  /*7830*/  ISETP.NE.AND.EX P0, PT, RZ, UR11, PT, P0 ;  /* 0x0000000bff007c0c */ /* 0x000fe2000bf05300 */
[----:B------:R-:W-:Y:S01]  /*7840*/  IMAD.WIDE.U32 R4, R7, UR8, R16 ;  /* 0x0000000807047c25 */ /* 0x000fe2000f8e0010 */
[----:B------:R-:W-:-:S03]  /*7850*/  ULDC UR8, c[0x0][0x618] ;  /* 0x0001860000087ab9 */ /* 0x000fc60000000800 */
[----:B------:R-:W-:Y:S01]  /*7860*/  IMAD R7, R7, UR9, R6 ;  /* 0x0000000907077c24 */ /* 0x000fe2000f8e0206 */
[----:B------:R-:W-:Y:S01]  /*7870*/  ULDC UR9, c[0x0][0x154] ;  /* 0x0000550000097ab9 */ /* 0x000fe20000000800 */
[----:B0-----:R-:W-:Y:S02]  /*7880*/  IMAD.MOV R6, RZ, RZ, -R21 ;  /* 0x000000ffff067224 */ /* 0x001fe400078e0a15 */
[----:B------:R-:W0:Y:S01]  /*7890*/  LDC R21, c[0x0][0x148] ;  /* 0x00005200ff157b82 */ /* 0x000e220000000800 */
[----:B------:R-:W-:Y:S02]  /*78a0*/  IMAD.IADD R5, R5, 0x1, R7 ;  /* 0x0000000105057824 */ /* 0x000fe400078e0207 */
[----:B-1----:R-:W-:Y:S01]  /*78b0*/  IMAD R15, R20, R6, R15 ;  /* 0x00000006140f7224 */ /* 0x002fe200078e020f */
[----:B------:R-:W-:Y:S02]  /*78c0*/  I2FP.F32.U32 R6, R12 ;  /* 0x0000000c00067245 */ /* 0x000fe40000201000 */
[----:B------:R-:W-:-:S02]  /*78d0*/  SHF.R.U64 R19, R4, UR8, R5 ;  /* 0x0000000804137c19 */ /* 0x000fc40008001205 */
[----:B------:R-:W-:Y:S01]  /*78e0*/  SHF.R.U32.HI R4, RZ, UR8, R5 ;  /* 0x00000008ff047c19 */ /* 0x000fe20008011605 */
[----:B------:R-:W-:Y:S01]  /*78f0*/  FMUL R6, R6, UR9 ;  /* 0x0000000906067c20 */ /* 0x000fe20008400000 */
[----:B------:R-:W-:Y:S02]  /*7900*/  ULDC UR8, c[0x0][0x608] ;  /* 0x0001820000087ab9 */ /* 0x000fe40000000800 */
[--C-:B------:R-:W-:Y:S01]  /*7910*/  SHF.R.U64 R22, R19, UR8, R4.reuse ;  /* 0x0000000813167c19 */ /* 0x100fe20008001204 */
[----:B------:R1:W2:Y:S01]  /*7920*/  F2I.U32.TRUNC.NTZ R24, R6 ;  /* 0x0000000600187305 */ /* 0x0002a2000020f000 */
[----:B------:R-:W-:Y:S01]  /*7930*/  SHF.R.U32.HI R5, RZ, UR8, R4 ;  /* 0x00000008ff057c19 */ /* 0x000fe20008011604 */
[----:B------:R-:W-:-:S03]  /*7940*/  ULDC UR8, c[0x0][0x658] ;  /* 0x0001960000087ab9 */ /* 0x000fc60000000800 */
[--C-:B------:R-:W-:Y:S02]  /*7950*/  SHF.R.U64 R20, R22, UR8, R5.reuse ;  /* 0x0000000816147c19 */ /* 0x100fe40008001205 */
[----:B------:R-:W-:-:S03]  /*7960*/  SHF.R.U32.HI R23, RZ, UR8, R5 ;  /* 0x00000008ff177c19 */ /* 0x000fc60008011605 */
[----:B------:R-:W-:Y:S02]  /*7970*/  IMAD.MOV.U32 R4, RZ, RZ, R20 ;  /* 0x000000ffff047224 */ /* 0x000fe400078e0014 */
[----:B------:R-:W-:Y:S01]  /*7980*/  IMAD.MOV.U32 R5, RZ, RZ, R23 ;  /* 0x000000ffff057224 */ /* 0x000fe200078e0017 */
[----:B-1----:R-:W-:Y:S06]  /*7990*/  @!P0 BRA `(.L_x_176) ;  /* 0x0000000000288947 */ /* 0x002fec0003800000 */
        /* <DEDUP_REMOVED lines=10> */
.L_x_176:
[----:B------:R-:W-:Y:S01]  /*7a40*/  ISETP.NE.AND P0, PT, R2, 0x1, PT ;  /* 0x000000010200780c */ /* 0x000fe20003f05270 */
[----:B------:R-:W-:Y:S01]  /*7a50*/  ULDC UR8, c[0x0][0x648] ;  /* 0x0001920000087ab9 */ /* 0x000fe20000000800 */
[----:B------:R-:W-:Y:S01]  /*7a60*/  LOP3.LUT R22, R22, UR7, RZ, 0xc0, !PT ;  /* 0x0000000716167c12 */ /* 0x000fe2000f8ec0ff */
[----:B--2---:R-:W-:Y:S01]  /*7a70*/  IMAD.MOV R24, RZ, RZ, -R24 ;  /* 0x000000ffff187224 */ /* 0x004fe200078e0a18 */
[----:B------:R-:W-:Y:S01]  /*7a80*/  SHF.R.U64 R5, R4, UR8, R5 ;  /* 0x0000000804057c19 */ /* 0x000fe20008001205 */
[----:B------:R-:W-:Y:S01]  /*7a90*/  ULDC UR8, c[0x0][0x638] ;  /* 0x00018e0000087ab9 */ /* 0x000fe20000000800 */
[----:B------:R-:W-:Y:S01]  /*7aa0*/  LOP3.LUT R19, R19, UR4, RZ, 0xc0, !PT ;  /* 0x0000000413137c12 */ /* 0x000fe2000f8ec0ff */
[----:B------:R-:W-:Y:S01]  /*7ab0*/  ULDC UR9, c[0x0][0x610] ;  /* 0x0001840000097ab9 */ /* 0x000fe20000000800 */
[----:B------:R-:W-:Y:S02]  /*7ac0*/  IMAD.MOV.U32 R4, RZ, RZ, 0x1 ;  /* 0x00000001ff047424 */ /* 0x000fe400078e00ff */
[----:B------:R-:W-:-:S02]  /*7ad0*/  IMAD.MOV R7, RZ, RZ, -R5 ;  /* 0x000000ffff077224 */ /* 0x000fc400078e0a05 */
[----:B------:R-:W-:Y:S02]  /*7ae0*/  IMAD R22, R5, UR5, R22 ;  /* 0x0000000505167c24 */ /* 0x000fe4000f8e0216 */
[----:B0-----:R-:W-:Y:S02]  /*7af0*/  @P0 IMAD R15, R21, R24, R12 ;  /* 0x00000018150f0224 */ /* 0x001fe400078e020c */
[----:B------:R-:W-:Y:S01]  /*7b00*/  IMAD R20, R7, UR8, R20 ;  /* 0x0000000807147c24 */ /* 0x000fe2000f8e0214 */
[----:B------:R-:W-:Y:S01]  /*7b10*/  ULDC UR8, c[0x0][0x600] ;  /* 0x0001800000087ab9 */ /* 0x000fe20000000800 */
[----:B------:R-:W-:Y:S02]  /*7b20*/  IMAD R15, R22, UR9, R15 ;  /* 0x00000009160f7c24 */ /* 0x000fe4000f8e020f */
[----:B------:R-:W-:Y:S02]  /*7b30*/  IMAD R20, R20, UR8, R19 ;  /* 0x0000000814147c24 */ /* 0x000fe4000f8e0213 */
[----:B------:R-:W-:-:S03]  /*7b40*/  IMAD.MOV.U32 R7, RZ, RZ, R14 ;  /* 0x000000ffff077224 */ /* 0x000fc600078e000e */
[----:B------:R-:W-:Y:S02]  /*7b50*/  SEL R19, R20, R15, !P0 ;  /* 0x0000000f14137207 */ /* 0x000fe40004000000 */
[----:B------:R-:W-:-:S07]  /*7b60*/  SEL R12, R15, R20, !P0 ;  /* 0x000000140f0c7207 */ /* 0x000fce0004000000 */
.L_x_174:
[----:B------:R-:W-:Y:S05]  /*7b70*/  BSYNC B1 ;  /* 0x0000000000017941 */ /* 0x000fea0003800000 */
.L_x_173:
[----:B------:R-:W-:-:S13]  /*7b80*/  LOP3.LUT P0, RZ, R4, 0xff, RZ, 0xc0, !PT ;  /* 0x000000ff04ff7812 */ /* 0x000fda000780c0ff */
[----:B------:R-:W-:Y:S05]  /*7b90*/  @P0 BRA `(.L_x_177) ;  /* 0xfffffff400300947 */ /* 0x000fea000383ffff */
[----:B------:R-:W-:Y:S05]  /*7ba0*/  BSYNC B0 ;  /* 0x0000000000007941 */ /* 0x000fea0003800000 */
.L_x_166:
[----:B------:R-:W-:-:S03]  /*7bb0*/  UMOV UR8, 0xffffffff ;  /* 0xffffffff00087882 */ /* 0x000fc60000000000 */
[----:B------:R-:W-:Y:S05]  /*7bc0*/  BRA.DIV UR8, `(.L_x_178) ;  /* 0x0000000608387947 */ /* 0x000fea000b800000 */
[----:B------:R-:W-:-:S13]  /*7bd0*/  ELECT P6, URZ, PT ;  /* 0x00000000003f782f */ /* 0x000fda00038c0000 */
.L_x_193:
[----:B------:R-:W-:Y:S04]  /*7be0*/  BSSY B0, `(.L_x_179) ;  /* 0x0000034000007945 */ /* 0x000fe80003800000 */
[----:B------:R-:W-:Y:S05]  /*7bf0*/  @!P6 BRA `(.L_x_180) ;  /* 0x0000000000c8e947 */ /* 0x000fea0003800000 */
[----:B------:R-:W-:-:S04]  /*7c00*/  LOP3.LUT R18, R18, 0x2, RZ, 0xfc, !PT ;  /* 0x0000000212127812 */ /* 0x000fc800078efcff */
[----:B------:R-:W-:-:S13]  /*7c10*/  ISETP.NE.AND P0, PT, R18, 0x3, PT ;  /* 0x000000031200780c */ /* 0x000fda0003f05270 */
[----:B------:R-:W-:Y:S05]  /*7c20*/  @!P0 BRA `(.L_x_181) ;  /* 0x0000000000048947 */ /* 0x000fea0003800000 */
[----:B------:R-:W-:Y:S01]  /*7c30*/  BPT.TRAP 0x1 ;  /* 0x000000040000795c */ /* 0x000fe20000300000 */
.L_x_181:
[----:B------:R-:W0:Y:S01]  /*7c40*/  S2R R5, SR_CgaCtaId ;  /* 0x0000000000057919 */ /* 0x000e220000008800 */
[----:B------:R-:W-:Y:S02]  /*7c50*/  MOV R0, 0x400 ;  /* 0x0000040000007802 */ /* 0x000fe40000000f00 */
[----:B------:R-:W-:Y:S02]  /*7c60*/  SHF.L.U32 R4, R3, 0x1f, RZ ;  /* 0x0000001f03047819 */ /* 0x000fe400000006ff */
[----:B0-----:R-:W-:-:S05]  /*7c70*/  LEA R0, R5, R0, 0x18 ;  /* 0x0000000005007211 */ /* 0x001fca00078ec0ff */
[----:B------:R-:W-:-:S04]  /*7c80*/  VIADD R0, R0, 0x28 ;  /* 0x0000002800007836 */ /* 0x000fc80000000000 */
[C---:B------:R-:W-:Y:S02]  /*7c90*/  IMAD R7, R13.reuse, 0x8, R0 ;  /* 0x000000080d077824 */ /* 0x040fe400078e0200 */
[----:B------:R-:W-:Y:S02]  /*7ca0*/  VIADD R13, R13, 0x1 ;  /* 0x000000010d0d7836 */ /* 0x000fe40000000000 */
[----:B------:R-:W0:Y:S03]  /*7cb0*/  SYNCS.PHASECHK.TRANS64.TRYWAIT P0, [R7+URZ], R4 ;  /* 0x00000004070075a7 */ /* 0x000e26000800017f */
[----:B------:R-:W-:-:S04]  /*7cc0*/  ISETP.NE.AND P1, PT, R13, 0x5, PT ;  /* 0x000000050d00780c */ /* 0x000fc80003f25270 */
[----:B------:R-:W-:Y:S02]  /*7cd0*/  SEL R2, RZ, 0x1, P1 ;  /* 0x00000001ff027807 */ /* 0x000fe40000800000 */
[----:B------:R-:W-:Y:S02]  /*7ce0*/  SEL R13, R13, RZ, P1 ;  /* 0x000000ff0d0d7207 */ /* 0x000fe40000800000 */
[----:B------:R-:W-:-:S03]  /*7cf0*/  LOP3.LUT R6, R3, R2, RZ, 0x3c, !PT ;  /* 0x0000000203067212 */ /* 0x000fc600078e3cff */
[----:B------:R-:W-:Y:S01]  /*7d00*/  IMAD R8, R13, 0x8, R0 ;  /* 0x000000080d087824 */ /* 0x000fe200078e0200 */
[----:B------:R-:W-:Y:S01]  /*7d10*/  SHF.L.U32 R5, R6, 0x1f, RZ ;  /* 0x0000001f06057819 */ /* 0x000fe200000006ff */
[----:B0-----:R-:W-:Y:S06]  /*7d20*/  @!P0 BRA `(.L_x_182) ;  /* 0x0000000400008947 */ /* 0x001fec0003800000 */
.L_x_194:
[----:B------:R-:W1:Y:S01]  /*7d30*/  SYNCS.PHASECHK.TRANS64.TRYWAIT P0, [R8+URZ], R5 ;  /* 0x00000005080075a7 */ /* 0x000e62000800017f */
[----:B------:R-:W-:-:S05]  /*7d40*/  VIADD R2, R13, 0x1 ;  /* 0x000000010d027836 */ /* 0x000fca0000000000 */
[----:B------:R-:W-:-:S04]  /*7d50*/  ISETP.NE.AND P1, PT, R2, 0x5, PT ;  /* 0x000000050200780c */ /* 0x000fc80003f25270 */
[----:B------:R-:W-:Y:S02]  /*7d60*/  SEL R3, RZ, 0x1, P1 ;  /* 0x00000001ff037807 */ /* 0x000fe40000800000 */
[----:B0-----:R-:W-:Y:S02]  /*7d70*/  SEL R7, R2, RZ, P1 ;  /* 0x000000ff02077207 */ /* 0x001fe40000800000 */
[----:B------:R-:W-:-:S03]  /*7d80*/  LOP3.LUT R6, R6, R3, RZ, 0x3c, !PT ;  /* 0x0000000306067212 */ /* 0x000fc600078e3cff */
[----:B------:R-:W-:Y:S01]  /*7d90*/  IMAD R9, R7, 0x8, R0 ;  /* 0x0000000807097824 */ /* 0x000fe200078e0200 */
[----:B------:R-:W-:Y:S01]  /*7da0*/  SHF.L.U32 R4, R6, 0x1f, RZ ;  /* 0x0000001f06047819 */ /* 0x000fe200000006ff */
[----:B-1----:R-:W-:Y:S06]  /*7db0*/  @!P0 BRA `(.L_x_183) ;  /* 0x0000000000f08947 */ /* 0x002fec0003800000 */
.L_x_195:
[----:B------:R-:W1:Y:S01]  /*7dc0*/  SYNCS.PHASECHK.TRANS64.TRYWAIT P0, [R9+URZ], R4 ;  /* 0x00000004090075a7 */ /* 0x000e62000800017f */
[----:B------:R-:W-:-:S05]  /*7dd0*/  VIADD R2, R7, 0x1 ;  /* 0x0000000107027836 */ /* 0x000fca0000000000 */
[----:B------:R-:W-:-:S04]  /*7de0*/  ISETP.NE.AND P1, PT, R2, 0x5, PT ;  /* 0x000000050200780c */ /* 0x000fc80003f25270 */
[----:B------:R-:W-:Y:S02]  /*7df0*/  SEL R3, RZ, 0x1, P1 ;  /* 0x00000001ff037807 */ /* 0x000fe40000800000 */
[----:B------:R-:W-:Y:S02]  /*7e00*/  SEL R7, R2, RZ, P1 ;  /* 0x000000ff02077207 */ /* 0x000fe40000800000 */
[----:B------:R-:W-:-:S03]  /*7e10*/  LOP3.LUT R11, R6, R3, RZ, 0x3c, !PT ;  /* 0x00000003060b7212 */ /* 0x000fc600078e3cff */
[----:B------:R-:W-:Y:S01]  /*7e20*/  IMAD R6, R7, 0x8, R0 ;  /* 0x0000000807067824 */ /* 0x000fe200078e0200 */
[----:B0-----:R-:W-:Y:S01]  /*7e30*/  SHF.L.U32 R5, R11, 0x1f, RZ ;  /* 0x0000001f0b057819 */ /* 0x001fe200000006ff */
[----:B-1----:R-:W-:Y:S06]  /*7e40*/  @!P0 BRA `(.L_x_184) ;  /* 0x0000000000e08947 */ /* 0x002fec0003800000 */
.L_x_196:
[----:B------:R-:W1:Y:S01]  /*7e50*/  SYNCS.PHASECHK.TRANS64.TRYWAIT P0, [R6+URZ], R5 ;  /* 0x00000005060075a7 */ /* 0x000e62000800017f */
[----:B------:R-:W-:-:S05]  /*7e60*/  VIADD R2, R7, 0x1 ;  /* 0x0000000107027836 */ /* 0x000fca0000000000 */
[----:B------:R-:W-:-:S04]  /*7e70*/  ISETP.NE.AND P1, PT, R2, 0x5, PT ;  /* 0x000000050200780c */ /* 0x000fc80003f25270 */
[----:B0-----:R-:W-:Y:S02]  /*7e80*/  SEL R4, RZ, 0x1, P1 ;  /* 0x00000001ff047807 */ /* 0x001fe40000800000 */
[----:B------:R-:W-:Y:S02]  /*7e90*/  SEL R3, R2, RZ, P1 ;  /* 0x000000ff02037207 */ /* 0x000fe40000800000 */
[----:B------:R-:W-:Y:S01]  /*7ea0*/  LOP3.LUT R4, R11, R4, RZ, 0x3c, !PT ;  /* 0x000000040b047212 */ /* 0x000fe200078e3cff */
[----:B-1----:R-:W-:Y:S06]  /*7eb0*/  @!P0 BRA `(.L_x_185) ;  /* 0x0000000000d88947 */ /* 0x002fec0003800000 */
.L_x_197:
[----:B------:R-:W-:Y:S01]  /*7ec0*/  IMAD R3, R3, 0x8, R0 ;  /* 0x0000000803037824 */ /* 0x000fe200078e0200 */
[----:B------:R-:W-:-:S07]  /*7ed0*/  SHF.L.U32 R0, R4, 0x1f, RZ ;  /* 0x0000001f04007819 */ /* 0x000fce00000006ff */
.L_x_186:
[----:B-1----:R1:W2:Y:S02]  /*7ee0*/  SYNCS.PHASECHK.TRANS64.TRYWAIT P0, [R3+URZ], R0 ;  /* 0x00000000030075a7 */ /* 0x0022a4000800017f */
[----:B--2---:R-:W-:Y:S05]  /*7ef0*/  @!P0 NANOSLEEP.SYNCS 0x989680 ;  /* 0x009896800000895d */ /* 0x004fea0003900000 */
[----:B------:R-:W2:Y:S02]  /*7f00*/  @!P0 SYNCS.PHASECHK.TRANS64 P0, [R3+URZ], R0 ;  /* 0x00000000030085a7 */ /* 0x000ea4000800007f */
[----:B--2---:R-:W-:Y:S05]  /*7f10*/  @!P0 BRA `(.L_x_186) ;  /* 0xfffffffc00f08947 */ /* 0x004fea000383ffff */
.L_x_180:
[----:B------:R-:W-:Y:S05]  /*7f20*/  BSYNC B0 ;  /* 0x0000000000007941 */ /* 0x000fea0003800000 */
.L_x_179:
[----:B------:R-:W-:Y:S05]  /*7f30*/  EXIT ;  /* 0x000000000000794d */ /* 0x000fea0003800000 */
.L_x_21:
[----:B-1----:R1:W2:Y:S02]  /*7f40*/  SYNCS.PHASECHK.TRANS64.TRYWAIT P1, [R3+URZ], R0 ;  /* 0x00000000030075a7 */ /* 0x0022a4000802017f */
[----:B--2---:R-:W-:Y:S05]  /*7f50*/  @!P1 NANOSLEEP.SYNCS 0x989680 ;  /* 0x009896800000995d */ /* 0x004fea0003900000 */
[----:B------:R-:W2:Y:S02]  /*7f60*/  @!P1 SYNCS.PHASECHK.TRANS64 P1, [R3+URZ], R0 ;  /* 0x00000000030095a7 */ /* 0x000ea4000802007f */
[----:B--2---:R-:W-:Y:S05]  /*7f70*/  @!P1 BRA `(.L_x_21) ;  /* 0xfffffffc00f09947 */ /* 0x004fea000383ffff */
[----:B------:R-:W-:Y:S05]  /*7f80*/  BRA `(.L_x_20) ;  /* 0xffffff9800107947 */ /* 0x000fea000383ffff */
.L_x_26:
[----:B-1----:R1:W2:Y:S02]  /*7f90*/  SYNCS.PHASECHK.TRANS64.TRYWAIT P1, [R5+URZ], R4 ;  /* 0x00000004050075a7 */ /* 0x0022a4000802017f */
[----:B--2---:R-:W-:Y:S05]  /*7fa0*/  @!P1 NANOSLEEP.SYNCS 0x989680 ;  /* 0x009896800000995d */ /* 0x004fea0003900000 */
[----:B------:R-:W2:Y:S02]  /*7fb0*/  @!P1 SYNCS.PHASECHK.TRANS64 P1, [R5+URZ], R4 ;  /* 0x00000004050095a7 */ /* 0x000ea4000802007f */
[----:B--2---:R-:W-:Y:S05]  /*7fc0*/  @!P1 BRA `(.L_x_26) ;  /* 0xfffffffc00f09947 */ /* 0x004fea000383ffff */
[----:B------:R-:W-:Y:S05]  /*7fd0*/  BRA `(.L_x_25) ;  /* 0xffffff9800ec7947 */ /* 0x000fea000383ffff */
.L_x_167:
[----:B------:R-:W-:Y:S01]  /*7fe0*/  BSSY B1, `(.L_x_187) ;  /* 0x0000006000017945 */ /* 0x000fe20003800000 */
[----:B------:R-:W-:-:S07]  /*7ff0*/  IMAD.MOV.U32 R15, RZ, RZ, -0x1 ;  /* 0xffffffffff0f7424 */ /* 0x000fce00078e00ff */
[----:B------:R-:W-:Y:S05]  /*8000*/  WARPSYNC.COLLECTIVE R15, `(.L_x_188) ;  /* 0x000000000f0c7348 */ /* 0x000fea0003c00000 */
[----:B------:R-:W-:Y:S02]  /*8010*/  ELECT P6, UR62, PT ;  /* 0x00000000003e782f */ /* 0x000fe400038c0000 */
[----:B------:R-:W-:Y:S01]  /*8020*/  MOV R14, UR62 ;  /* 0x0000003e000e7c02 */ /* 0x000fe20008000f00 */
[----:B------:R-:W-:Y:S10]  /*8030*/  ENDCOLLECTIVE ;  /* 0x000000000000791b */ /* 0x000ff40003800000 */
.L_x_188:
[----:B------:R-:W-:Y:S05]  /*8040*/  BSYNC B1 ;  /* 0x0000000000017941 */ /* 0x000fea0003800000 */
.L_x_187:
[----:B------:R-:W-:Y:S05]  /*8050*/  BRA `(.L_x_189) ;  /* 0xfffffff0000c7947 */ /* 0x000fea000383ffff */
.L_x_170:
[----:B0-----:R0:W1:Y:S02]  /*8060*/  SYNCS.PHASECHK.TRANS64.TRYWAIT P0, [R21+URZ+0x28], R12 ;  /* 0x0000280c150075a7 */ /* 0x001064000800017f */
[----:B-1----:R-:W-:Y:S05]  /*8070*/  @!P0 NANOSLEEP.SYNCS 0x989680 ;  /* 0x009896800000895d */ /* 0x002fea0003900000 */
[----:B------:R-:W1:Y:S02]  /*8080*/  @!P0 SYNCS.PHASECHK.TRANS64 P0, [R21+URZ+0x28], R12 ;  /* 0x0000280c150085a7 */ /* 0x000e64000800007f */
[----:B-1----:R-:W-:Y:S05]  /*8090*/  @!P0 BRA `(.L_x_170) ;  /* 0xfffffffc00f08947 */ /* 0x002fea000383ffff */
[----:B------:R-:W-:Y:S05]  /*80a0*/  BRA `(.L_x_190) ;  /* 0xfffffff000487947 */ /* 0x000fea000383ffff */
.L_x_178:
[----:B------:R-:W-:Y:S01]  /*80b0*/  BSSY B0, `(.L_x_191) ;  /* 0x0000006000007945 */ /* 0x000fe20003800000 */
[----:B------:R-:W-:-:S07]  /*80c0*/  IMAD.MOV.U32 R15, RZ, RZ, -0x1 ;  /* 0xffffffffff0f7424 */ /* 0x000fce00078e00ff */
[----:B------:R-:W-:Y:S05]  /*80d0*/  WARPSYNC.COLLECTIVE R15, `(.L_x_192) ;  /* 0x000000000f0c7348 */ /* 0x000fea0003c00000 */
[----:B------:R-:W-:Y:S02]  /*80e0*/  ELECT P6, UR62, PT ;  /* 0x00000000003e782f */ /* 0x000fe400038c0000 */
[----:B------:R-:W-:Y:S01]  /*80f0*/  MOV R14, UR62 ;  /* 0x0000003e000e7c02 */ /* 0x000fe20008000f00 */
[----:B------:R-:W-:Y:S10]  /*8100*/  ENDCOLLECTIVE ;  /* 0x000000000000791b */ /* 0x000ff40003800000 */
.L_x_192:
[----:B------:R-:W-:Y:S05]  /*8110*/  BSYNC B0 ;  /* 0x0000000000007941 */ /* 0x000fea0003800000 */
.L_x_191:
[----:B------:R-:W-:Y:S05]  /*8120*/  BRA `(.L_x_193) ;  /* 0xfffffff800ac7947 */ /* 0x000fea000383ffff */
.L_x_182:
[----:B0-----:R0:W1:Y:S02]  /*8130*/  SYNCS.PHASECHK.TRANS64.TRYWAIT P0, [R7+URZ], R4 ;  /* 0x00000004070075a7 */ /* 0x001064000800017f */
[----:B-1----:R-:W-:Y:S05]  /*8140*/  @!P0 NANOSLEEP.SYNCS 0x989680 ;  /* 0x009896800000895d */ /* 0x002fea0003900000 */
[----:B------:R-:W1:Y:S02]  /*8150*/  @!P0 SYNCS.PHASECHK.TRANS64 P0, [R7+URZ], R4 ;  /* 0x00000004070085a7 */ /* 0x000e64000800007f */
[----:B-1----:R-:W-:Y:S05]  /*8160*/  @!P0 BRA `(.L_x_182) ;  /* 0xfffffffc00f08947 */ /* 0x002fea000383ffff */
[----:B------:R-:W-:Y:S05]  /*8170*/  BRA `(.L_x_194) ;  /* 0xfffffff800ec7947 */ /* 0x000fea000383ffff */
.L_x_183:
[----:B0-----:R0:W1:Y:S02]  /*8180*/  SYNCS.PHASECHK.TRANS64.TRYWAIT P0, [R8+URZ], R5 ;  /* 0x00000005080075a7 */ /* 0x001064000800017f */
[----:B-1----:R-:W-:Y:S05]  /*8190*/  @!P0 NANOSLEEP.SYNCS 0x989680 ;  /* 0x009896800000895d */ /* 0x002fea0003900000 */
[----:B------:R-:W1:Y:S02]  /*81a0*/  @!P0 SYNCS.PHASECHK.TRANS64 P0, [R8+URZ], R5 ;  /* 0x00000005080085a7 */ /* 0x000e64000800007f */
[----:B-1----:R-:W-:Y:S05]  /*81b0*/  @!P0 BRA `(.L_x_183) ;  /* 0xfffffffc00f08947 */ /* 0x002fea000383ffff */
[----:B------:R-:W-:Y:S05]  /*81c0*/  BRA `(.L_x_195) ;  /* 0xfffffff800fc7947 */ /* 0x000fea000383ffff */
.L_x_184:
[----:B0-----:R0:W1:Y:S02]  /*81d0*/  SYNCS.PHASECHK.TRANS64.TRYWAIT P0, [R9+URZ], R4 ;  /* 0x00000004090075a7 */ /* 0x001064000800017f */
[----:B-1----:R-:W-:Y:S05]  /*81e0*/  @!P0 NANOSLEEP.SYNCS 0x989680 ;  /* 0x009896800000895d */ /* 0x002fea0003900000 */
[----:B------:R-:W1:Y:S02]  /*81f0*/  @!P0 SYNCS.PHASECHK.TRANS64 P0, [R9+URZ], R4 ;  /* 0x00000004090085a7 */ /* 0x000e64000800007f */
[----:B-1----:R-:W-:Y:S05]  /*8200*/  @!P0 BRA `(.L_x_184) ;  /* 0xfffffffc00f08947 */ /* 0x002fea000383ffff */
[----:B------:R-:W-:Y:S05]  /*8210*/  BRA `(.L_x_196) ;  /* 0xfffffffc000c7947 */ /* 0x000fea000383ffff */
.L_x_185:
[----:B0-----:R0:W1:Y:S02]  /*8220*/  SYNCS.PHASECHK.TRANS64.TRYWAIT P0, [R6+URZ], R5 ;  /* 0x00000005060075a7 */ /* 0x001064000800017f */
[----:B-1----:R-:W-:Y:S05]  /*8230*/  @!P0 NANOSLEEP.SYNCS 0x989680 ;  /* 0x009896800000895d */ /* 0x002fea0003900000 */
[----:B------:R-:W1:Y:S02]  /*8240*/  @!P0 SYNCS.PHASECHK.TRANS64 P0, [R6+URZ], R5 ;  /* 0x00000005060085a7 */ /* 0x000e64000800007f */
[----:B-1----:R-:W-:Y:S05]  /*8250*/  @!P0 BRA `(.L_x_185) ;  /* 0xfffffffc00f08947 */ /* 0x002fea000383ffff */
[----:B------:R-:W-:Y:S05]  /*8260*/  BRA `(.L_x_197) ;  /* 0xfffffffc00147947 */ /* 0x000fea000383ffff */
.L_x_198:
[----:B------:R-:W-:-:S00]  /*8270*/  BRA `(.L_x_198) ;  /* 0xfffffffc00fc7947 */ /* 0x000fc0000383ffff */
[----:B------:R-:W-:-:S00]  /*8280*/  NOP ;  /* 0x0000000000007918 */ /* 0x000fc00000000000 */
[----:B------:R-:W-:-:S00]  /*8290*/  NOP ;  /* 0x0000000000007918 */ /* 0x000fc00000000000 */
[----:B------:R-:W-:-:S00]  /*82a0*/  NOP ;  /* 0x0000000000007918 */ /* 0x000fc00000000000 */
[----:B------:R-:W-:-:S00]  /*82b0*/  NOP ;  /* 0x0000000000007918 */ /* 0x000fc00000000000 */
[----:B------:R-:W-:-:S00]  /*82c0*/  NOP ;  /* 0x0000000000007918 */ /* 0x000fc00000000000 */
[----:B------:R-:W-:-:S00]  /*82d0*/  NOP ;  /* 0x0000000000007918 */ /* 0x000fc00000000000 */
[----:B------:R-:W-:-:S00]  /*82e0*/  NOP ;  /* 0x0000000000007918 */ /* 0x000fc00000000000 */
[----:B------:R-:W-:-:S00]  /*82f0*/  NOP ;  /* 0x0000000000007918 */ /* 0x000fc00000000000 */
.L_x_199:


//--------------------- .nv.global.init           --------------------------
	.section	.nv.global.init,"aw",@progbits
.nv.global.init:
	.type		$str$22,@object
	.size		$str$22,($str$23 - $str$22)
$str$22:
        /*0000*/ 	.byte	0x6b, 0x5f, 0x74, 0x69, 0x6c, 0x65, 0x5f, 0x63, 0x6f, 0x75, 0x6e, 0x74, 0x20, 0x3e, 0x3d, 0x20
        /*0010*/ 	.byte	0x31, 0x00
	.type		$str$23,@object
	.size		$str$23,(__unnamed_1 - $str$23)
$str$23:
        /*0012*/ 	.byte	0x2f, 0x74, 0x6d, 0x70, 0x2f, 0x63, 0x75, 0x74, 0x6c, 0x61, 0x73, 0x73, 0x5f, 0x73, 0x77, 0x65
        /*0022*/ 	.byte	0x65, 0x70, 0x5f, 0x73, 0x72, 0x63, 0x2f, 0x69, 0x6e, 0x63, 0x6c, 0x75, 0x64, 0x65, 0x2f, 0x63
        /*0032*/ 	.byte	0x75, 0x74, 0x6c, 0x61, 0x73, 0x73, 0x2f, 0x67, 0x65, 0x6d, 0x6d, 0x2f, 0x63, 0x6f, 0x6c, 0x6c
        /*0042*/ 	.byte	0x65, 0x63, 0x74, 0x69, 0x76, 0x65, 0x2f, 0x73, 0x6d, 0x39, 0x30, 0x5f, 0x6d, 0x6d, 0x61, 0x5f
        /*0052*/ 	.byte	0x74, 0x6d, 0x61, 0x5f, 0x67, 0x6d, 0x6d, 0x61, 0x5f, 0x73, 0x73, 0x5f, 0x77, 0x61, 0x72, 0x70
        /*0062*/ 	.byte	0x73, 0x70, 0x65, 0x63, 0x69, 0x61, 0x6c, 0x69, 0x7a, 0x65, 0x64, 0x2e, 0x68, 0x70, 0x70, 0x00
	.type		__unnamed_1,@object
	.size		__unnamed_1,(.L_0 - __unnamed_1)
__unnamed_1:
        /*0072*/ 	.byte	0x76, 0x6f, 0x69, 0x64, 0x20, 0x63, 0x75, 0x74, 0x6c, 0x61, 0x73, 0x73, 0x3a, 0x3a, 0x67, 0x65
        /* <DEDUP_REMOVED lines=180> */
        /*0bc2*/ 	.byte	0x75, 0x74, 0x65, 0x3a, 0x3a, 0x69, 0x64, 0x65, 0x6e, 0x74, 0x69, 0x74, 0x79, 0x5d, 0x00
.L_0:


//--------------------- .nv.shared._ZN7cutlass13device_kernelINS_4gemm6kernel13GemmUniversalIN4cute5tupleIJiiiiEEENS1_10collective13CollectiveMmaINS1_34MainloopSm90TmaGmmaWarpSpecializedILi5ENS5_IJNS4_1CILi2EEESB_NSA_ILi1EEEEEENS1_35KernelTmaWarpSpecializedCooperativeEEENS5_IJNSA_ILi128EEESG_NSA_ILi64EEEEEENS_6half_tENS5_IJlSC_lEEESJ_SK_NS4_8TiledMMAINS4_8MMA_AtomIJNS4_4SM904GMMA26MMA_64x128x16_F32F16F16_SSILNSO_5MajorE0ELSQ_0ELNSO_7ScaleInE1ELSR_1EEEEEENS4_6LayoutINS5_IJSB_SC_SC_EEENS5_IJSC_NSA_ILi0EEESW_EEEEENS5_IJNS4_10UnderscoreESZ_SZ_EEEEENS4_23SM90_TMA_LOAD_MULTICASTENS4_14ComposedLayoutINS4_7SwizzleILi3ELi4ELi3EEENS4_18smem_ptr_flag_bitsILi16EEENSU_INS5_IJNSA_ILi8EEESH_EEENS5_IJSH_SC_EEEEEEEvNS4_8identityES12_S1C_vS1D_EENS_8epilogue10collective6detail29Sm90TmaWarpSpecializedAdapterINS1G_15DefaultEpilogueISJ_SK_SK_NS1F_6thread17LinearCombinationISJ_Li1EffLNS1K_9ScaleType4KindE0ELNS_15FloatRoundStyleE2ESJ_EENS1_15EpilogueDefaultEEEEEvvEEEEvNT_6ParamsE --------------------------
	.section	.nv.shared._ZN7cutlass13device_kernelINS_4gemm6kernel13GemmUniversalIN4cute5tupleIJiiiiEEENS1_10collective13CollectiveMmaINS1_34MainloopSm90TmaGmmaWarpSpecializedILi5ENS5_IJNS4_1CILi2EEESB_NSA_ILi1EEEEEENS1_35KernelTmaWarpSpecializedCooperativeEEENS5_IJNSA_ILi128EEESG_NSA_ILi64EEEEEENS_6half_tENS5_IJlSC_lEEESJ_SK_NS4_8TiledMMAINS4_8MMA_AtomIJNS4_4SM904GMMA26MMA_64x128x16_F32F16F16_SSILNSO_5MajorE0ELSQ_0ELNSO_7ScaleInE1ELSR_1EEEEEENS4_6LayoutINS5_IJSB_SC_SC_EEENS5_IJSC_NSA_ILi0EEESW_EEEEENS5_IJNS4_10UnderscoreESZ_SZ_EEEEENS4_23SM90_TMA_LOAD_MULTICASTENS4_14ComposedLayoutINS4_7SwizzleILi3ELi4ELi3EEENS4_18smem_ptr_flag_bitsILi16EEENSU_INS5_IJNSA_ILi8EEESH_EEENS5_IJSH_SC_EEEEEEEvNS4_8identityES12_S1C_vS1D_EENS_8epilogue10collective6detail29Sm90TmaWarpSpecializedAdapterINS1G_15DefaultEpilogueISJ_SK_SK_NS1F_6thread17LinearCombinationISJ_Li1EffLNS1K_9ScaleType4KindE0ELNS_15FloatRoundStyleE2ESJ_EENS1_15EpilogueDefaultEEEEEvvEEEEvNT_6ParamsE,"aw",@nobits
	.sectionflags	@""
	.align	16
	.zero		1024


//--------------------- .nv.shared.reserved.0     --------------------------
	.section	.nv.shared.reserved.0,"aw",@nobits
	.weak		__nv_reservedSMEM_offset_0_alias
	.size		__nv_reservedSMEM_offset_0_alias, 0, 0
	.other		__nv_reservedSMEM_offset_0_alias,@"STO_CUDA_RESERVED_SHARED STV_DEFAULT"
__nv_reservedSMEM_offset_0_alias:
	.zero		0


//--------------------- .nv.global                --------------------------
	.section	.nv.global,"aw",@nobits
.nv.global:
	.type		_ZN39_INTERNAL_d34ac5cc_4_k_cu_ec625409_39424cute1_E,@object
	.size		_ZN39_INTERNAL_d34ac5cc_4_k_cu_ec625409_39424cute1_E,(_ZN39_INTERNAL_d34ac5cc_4_k_cu_ec625409_39424cuda3std3__45__cpo6cbeginE - _ZN39_INTERNAL_d34ac5cc_4_k_cu_ec625409_39424cute1_E)
_ZN39_INTERNAL_d34ac5cc_4_k_cu_ec625409_39424cute1_E:
	.zero		1
	.type		_ZN39_INTERNAL_d34ac5cc_4_k_cu_ec625409_39424cuda3std3__45__cpo6cbeginE,@object
	.size		_ZN39_INTERNAL_d34ac5cc_4_k_cu_ec625409_39424cuda3std3__45__cpo6cbeginE,(_ZN39_INTERNAL_d34ac5cc_4_k_cu_ec625409_39424cuda3std3__48in_placeE - _ZN39_INTERNAL_d34ac5cc_4_k_cu_ec625409_39424cuda3std3__45__cpo6cbeginE)
_ZN39_INTERNAL_d34ac5cc_4_k_cu_ec625409_39424cuda3std3__45__cpo6cbeginE:
	.zero		1
	.type		_ZN39_INTERNAL_d34ac5cc_4_k_cu_ec625409_39424cuda3std3__48in_placeE,@object
	.size		_ZN39_INTERNAL_d34ac5cc_4_k_cu_ec625409_39424cuda3std3__48in_placeE,(_ZN39_INTERNAL_d34ac5cc_4_k_cu_ec625409_39424cuda3std6ranges3__45__cpo9iter_moveE - _ZN39_INTERNAL_d34ac5cc_4_k_cu_ec625409_39424cuda3std3__48in_placeE)
_ZN39_INTERNAL_d34ac5cc_4_k_cu_ec625409_39424cuda3std3__48in_placeE:
	.zero		1
	.type		_ZN39_INTERNAL_d34ac5cc_4_k_cu_ec625409_39424cuda3std6ranges3__45__cpo9iter_moveE,@object
	.size		_ZN39_INTERNAL_d34ac5cc_4_k_cu_ec625409_39424cuda3std6ranges3__45__cpo9iter_moveE,(_ZN39_INTERNAL_d34ac5cc_4_k_cu_ec625409_39424cuda3std3__45__cpo5beginE - _ZN39_INTERNAL_d34ac5cc_4_k_cu_ec625409_39424cuda3std6ranges3__45__cpo9iter_moveE)
_ZN39_INTERNAL_d34ac5cc_4_k_cu_ec625409_39424cuda3std6ranges3__45__cpo9iter_moveE:
	.zero		1
	.type		_ZN39_INTERNAL_d34ac5cc_4_k_cu_ec625409_39424cuda3std3__45__cpo5beginE,@object
	.size		_ZN39_INTERNAL_d34ac5cc_4_k_cu_ec625409_39424cuda3std3__45__cpo5beginE,(_ZN39_INTERNAL_d34ac5cc_4_k_cu_ec625409_39424cuda3std3__441_GLOBAL__N__d34ac5cc_4_k_cu_ec625409_39426ignoreE - _ZN39_INTERNAL_d34ac5cc_4_k_cu_ec625409_39424cuda3std3__45__cpo5beginE)
_ZN39_INTERNAL_d34ac5cc_4_k_cu_ec625409_39424cuda3std3__45__cpo5beginE:
	.zero		1
	.type		_ZN39_INTERNAL_d34ac5cc_4_k_cu_ec625409_39424cuda3std3__441_GLOBAL__N__d34ac5cc_4_k_cu_ec625409_39426ignoreE,@object
	.size		_ZN39_INTERNAL_d34ac5cc_4_k_cu_ec625409_39424cuda3std3__441_GLOBAL__N__d34ac5cc_4_k_cu_ec625409_39426ignoreE,(_ZN39_INTERNAL_d34ac5cc_4_k_cu_ec625409_39424cute7productE - _ZN39_INTERNAL_d34ac5cc_4_k_cu_ec625409_39424cuda3std3__441_GLOBAL__N__d34ac5cc_4_k_cu_ec625409_39426ignoreE)
_ZN39_INTERNAL_d34ac5cc_4_k_cu_ec625409_39424cuda3std3__441_GLOBAL__N__d34ac5cc_4_k_cu_ec625409_39426ignoreE:
	.zero		1
	.type		_ZN39_INTERNAL_d34ac5cc_4_k_cu_ec625409_39424cute7productE,@object
	.size		_ZN39_INTERNAL_d34ac5cc_4_k_cu_ec625409_39424cute7productE,(_ZN39_INTERNAL_d34ac5cc_4_k_cu_ec625409_39424cuda3std3__45__cpo3endE - _ZN39_INTERNAL_d34ac5cc_4_k_cu_ec625409_39424cute7productE)
_ZN39_INTERNAL_d34ac5cc_4_k_cu_ec625409_39424cute7productE:
	.zero		1
	.type		_ZN39_INTERNAL_d34ac5cc_4_k_cu_ec625409_39424cuda3std3__45__cpo3endE,@object
	.size		_ZN39_INTERNAL_d34ac5cc_4_k_cu_ec625409_39424cuda3std3__45__cpo3endE,(_ZN39_INTERNAL_d34ac5cc_4_k_cu_ec625409_39424cuda3std3__419piecewise_constructE - _ZN39_INTERNAL_d34ac5cc_4_k_cu_ec625409_39424cuda3std3__45__cpo3endE)
_ZN39_INTERNAL_d34ac5cc_4_k_cu_ec625409_39424cuda3std3__45__cpo3endE:
	.zero		1
	.type		_ZN39_INTERNAL_d34ac5cc_4_k_cu_ec625409_39424cuda3std3__419piecewise_constructE,@object
	.size		_ZN39_INTERNAL_d34ac5cc_4_k_cu_ec625409_39424cuda3std3__419piecewise_constructE,(_ZN39_INTERNAL_d34ac5cc_4_k_cu_ec625409_39424cuda3std3__45__cpo4cendE - _ZN39_INTERNAL_d34ac5cc_4_k_cu_ec625409_39424cuda3std3__419piecewise_constructE)
_ZN39_INTERNAL_d34ac5cc_4_k_cu_ec625409_39424cuda3std3__419piecewise_constructE:
	.zero		1
	.type		_ZN39_INTERNAL_d34ac5cc_4_k_cu_ec625409_39424cuda3std3__45__cpo4cendE,@object
	.size		_ZN39_INTERNAL_d34ac5cc_4_k_cu_ec625409_39424cuda3std3__45__cpo4cendE,(_ZN39_INTERNAL_d34ac5cc_4_k_cu_ec625409_39424cuda3std6ranges3__45__cpo4swapE - _ZN39_INTERNAL_d34ac5cc_4_k_cu_ec625409_39424cuda3std3__45__cpo4cendE)
_ZN39_INTERNAL_d34ac5cc_4_k_cu_ec625409_39424cuda3std3__45__cpo4cendE:
	.zero		1
	.type		_ZN39_INTERNAL_d34ac5cc_4_k_cu_ec625409_39424cuda3std6ranges3__45__cpo4swapE,@object
	.size		_ZN39_INTERNAL_d34ac5cc_4_k_cu_ec625409_39424cuda3std6ranges3__45__cpo4swapE,(.L_8 - _ZN39_INTERNAL_d34ac5cc_4_k_cu_ec625409_39424cuda3std6ranges3__45__cpo4swapE)
_ZN39_INTERNAL_d34ac5cc_4_k_cu_ec625409_39424cuda3std6ranges3__45__cpo4swapE:
	.zero		1
.L_8:


//--------------------- .nv.constant0._ZN7cutlass13device_kernelINS_4gemm6kernel13GemmUniversalIN4cute5tupleIJiiiiEEENS1_10collective13CollectiveMmaINS1_34MainloopSm90TmaGmmaWarpSpecializedILi5ENS5_IJNS4_1CILi2EEESB_NSA_ILi1EEEEEENS1_35KernelTmaWarpSpecializedCooperativeEEENS5_IJNSA_ILi128EEESG_NSA_ILi64EEEEEENS_6half_tENS5_IJlSC_lEEESJ_SK_NS4_8TiledMMAINS4_8MMA_AtomIJNS4_4SM904GMMA26MMA_64x128x16_F32F16F16_SSILNSO_5MajorE0ELSQ_0ELNSO_7ScaleInE1ELSR_1EEEEEENS4_6LayoutINS5_IJSB_SC_SC_EEENS5_IJSC_NSA_ILi0EEESW_EEEEENS5_IJNS4_10UnderscoreESZ_SZ_EEEEENS4_23SM90_TMA_LOAD_MULTICASTENS4_14ComposedLayoutINS4_7SwizzleILi3ELi4ELi3EEENS4_18smem_ptr_flag_bitsILi16EEENSU_INS5_IJNSA_ILi8EEESH_EEENS5_IJSH_SC_EEEEEEEvNS4_8identityES12_S1C_vS1D_EENS_8epilogue10collective6detail29Sm90TmaWarpSpecializedAdapterINS1G_15DefaultEpilogueISJ_SK_SK_NS1F_6thread17LinearCombinationISJ_Li1EffLNS1K_9ScaleType4KindE0ELNS_15FloatRoundStyleE2ESJ_EENS1_15EpilogueDefaultEEEEEvvEEEEvNT_6ParamsE --------------------------
	.section	.nv.constant0._ZN7cutlass13device_kernelINS_4gemm6kernel13GemmUniversalIN4cute5tupleIJiiiiEEENS1_10collective13CollectiveMmaINS1_34MainloopSm90TmaGmmaWarpSpecializedILi5ENS5_IJNS4_1CILi2EEESB_NSA_ILi1EEEEEENS1_35KernelTmaWarpSpecializedCooperativeEEENS5_IJNSA_ILi128EEESG_NSA_ILi64EEEEEENS_6half_tENS5_IJlSC_lEEESJ_SK_NS4_8TiledMMAINS4_8MMA_AtomIJNS4_4SM904GMMA26MMA_64x128x16_F32F16F16_SSILNSO_5MajorE0ELSQ_0ELNSO_7ScaleInE1ELSR_1EEEEEENS4_6LayoutINS5_IJSB_SC_SC_EEENS5_IJSC_NSA_ILi0EEESW_EEEEENS5_IJNS4_10UnderscoreESZ_SZ_EEEEENS4_23SM90_TMA_LOAD_MULTICASTENS4_14ComposedLayoutINS4_7SwizzleILi3ELi4ELi3EEENS4_18smem_ptr_flag_bitsILi16EEENSU_INS5_IJNSA_ILi8EEESH_EEENS5_IJSH_SC_EEEEEEEvNS4_8identityES12_S1C_vS1D_EENS_8epilogue10collective6detail29Sm90TmaWarpSpecializedAdapterINS1G_15DefaultEpilogueISJ_SK_SK_NS1F_6thread17LinearCombinationISJ_Li1EffLNS1K_9ScaleType4KindE0ELNS_15FloatRoundStyleE2ESJ_EENS1_15EpilogueDefaultEEEEEvvEEEEvNT_6ParamsE,"a",@progbits
	.sectionflags	@""
	.align	4
.nv.constant0._ZN7cutlass13device_kernelINS_4gemm6kernel13GemmUniversalIN4cute5tupleIJiiiiEEENS1_10collective13CollectiveMmaINS1_34MainloopSm90TmaGmmaWarpSpecializedILi5ENS5_IJNS4_1CILi2EEESB_NSA_ILi1EEEEEENS1_35KernelTmaWarpSpecializedCooperativeEEENS5_IJNSA_ILi128EEESG_NSA_ILi64EEEEEENS_6half_tENS5_IJlSC_lEEESJ_SK_NS4_8TiledMMAINS4_8MMA_AtomIJNS4_4SM904GMMA26MMA_64x128x16_F32F16F16_SSILNSO_5MajorE0ELSQ_0ELNSO_7ScaleInE1ELSR_1EEEEEENS4_6LayoutINS5_IJSB_SC_SC_EEENS5_IJSC_NSA_ILi0EEESW_EEEEENS5_IJNS4_10UnderscoreESZ_SZ_EEEEENS4_23SM90_TMA_LOAD_MULTICASTENS4_14ComposedLayoutINS4_7SwizzleILi3ELi4ELi3EEENS4_18smem_ptr_flag_bitsILi16EEENSU_INS5_IJNSA_ILi8EEESH_EEENS5_IJSH_SC_EEEEEEEvNS4_8identityES12_S1C_vS1D_EENS_8epilogue10collective6detail29Sm90TmaWarpSpecializedAdapterINS1G_15DefaultEpilogueISJ_SK_SK_NS1F_6thread17LinearCombinationISJ_Li1EffLNS1K_9ScaleType4KindE0ELNS_15FloatRoundStyleE2ESJ_EENS1_15EpilogueDefaultEEEEEvvEEEEvNT_6ParamsE:
	.zero		1664


//--------------------- SYMBOLS --------------------------

	.type		.nv.reservedSmem.offset0,@object
	.size		.nv.reservedSmem.offset0,0x4
	.type		__assertfail,@function
